//
// Generated by NVIDIA NVVM Compiler
//
// Compiler Build ID: CL-36424714
// Cuda compilation tools, release 13.0, V13.0.88
// Based on NVVM 20.0.0
//

.version 9.0
.target sm_100
.address_size 64

	// .globl	_Z25softmax_forward_kernel_v2PfPKfii
.extern .shared .align 16 .b8 shared[];

.visible .entry _Z25softmax_forward_kernel_v2PfPKfii(
	.param .u64 .ptr .align 1 _Z25softmax_forward_kernel_v2PfPKfii_param_0,
	.param .u64 .ptr .align 1 _Z25softmax_forward_kernel_v2PfPKfii_param_1,
	.param .u32 _Z25softmax_forward_kernel_v2PfPKfii_param_2,
	.param .u32 _Z25softmax_forward_kernel_v2PfPKfii_param_3
)
{
	.reg .pred 	%p<26>;
	.reg .b32 	%r<103>;
	.reg .b32 	%f<127>;
	.reg .b64 	%rd<63>;

	ld.param.u64 	%rd18, [_Z25softmax_forward_kernel_v2PfPKfii_param_0];
	ld.param.u64 	%rd19, [_Z25softmax_forward_kernel_v2PfPKfii_param_1];
	ld.param.u32 	%r37, [_Z25softmax_forward_kernel_v2PfPKfii_param_2];
	ld.param.u32 	%r36, [_Z25softmax_forward_kernel_v2PfPKfii_param_3];
	mov.u32 	%r1, %ctaid.x;
	mov.u32 	%r102, %tid.x;
	mov.u32 	%r3, %ntid.x;
	setp.ge.s32 	%p1, %r1, %r37;
	@%p1 bra 	$L__BB0_29;
	cvta.to.global.u64 	%rd1, %rd18;
	cvta.to.global.u64 	%rd2, %rd19;
	mul.lo.s32 	%r4, %r36, %r1;
	cvt.s64.s32 	%rd3, %r4;
	mul.wide.s32 	%rd20, %r4, 4;
	add.s64 	%rd4, %rd2, %rd20;
	setp.ge.s32 	%p2, %r102, %r36;
	mov.f32 	%f121, 0fFF800000;
	@%p2 bra 	$L__BB0_7;
	add.s32 	%r38, %r102, %r3;
	max.u32 	%r39, %r36, %r38;
	setp.lt.u32 	%p3, %r38, %r36;
	selp.u32 	%r40, 1, 0, %p3;
	add.s32 	%r41, %r38, %r40;
	sub.s32 	%r42, %r39, %r41;
	div.u32 	%r43, %r42, %r3;
	add.s32 	%r5, %r43, %r40;
	and.b32  	%r44, %r5, 3;
	setp.eq.s32 	%p4, %r44, 3;
	mov.f32 	%f121, 0fFF800000;
	mov.u32 	%r92, %r102;
	@%p4 bra 	$L__BB0_5;
	mul.wide.u32 	%rd22, %r102, 4;
	add.s64 	%rd23, %rd20, %rd22;
	add.s64 	%rd60, %rd2, %rd23;
	mul.wide.u32 	%rd6, %r3, 4;
	add.s32 	%r45, %r5, 1;
	and.b32  	%r46, %r45, 3;
	neg.s32 	%r90, %r46;
	mov.f32 	%f121, 0fFF800000;
	mov.u32 	%r92, %r102;
$L__BB0_4:
	.pragma "nounroll";
	ld.global.nc.f32 	%f21, [%rd60];
	max.f32 	%f121, %f121, %f21;
	add.s32 	%r92, %r92, %r3;
	add.s64 	%rd60, %rd60, %rd6;
	add.s32 	%r90, %r90, 1;
	setp.ne.s32 	%p5, %r90, 0;
	@%p5 bra 	$L__BB0_4;
$L__BB0_5:
	setp.lt.u32 	%p6, %r5, 3;
	@%p6 bra 	$L__BB0_7;
$L__BB0_6:
	mul.wide.u32 	%rd24, %r92, 4;
	add.s64 	%rd25, %rd4, %rd24;
	ld.global.nc.f32 	%f22, [%rd25];
	max.f32 	%f23, %f121, %f22;
	add.s32 	%r47, %r92, %r3;
	mul.wide.u32 	%rd26, %r47, 4;
	add.s64 	%rd27, %rd4, %rd26;
	ld.global.nc.f32 	%f24, [%rd27];
	max.f32 	%f25, %f23, %f24;
	add.s32 	%r48, %r47, %r3;
	mul.wide.u32 	%rd28, %r48, 4;
	add.s64 	%rd29, %rd4, %rd28;
	ld.global.nc.f32 	%f26, [%rd29];
	max.f32 	%f27, %f25, %f26;
	add.s32 	%r49, %r48, %r3;
	mul.wide.u32 	%rd30, %r49, 4;
	add.s64 	%rd31, %rd4, %rd30;
	ld.global.nc.f32 	%f28, [%rd31];
	max.f32 	%f121, %f27, %f28;
	add.s32 	%r92, %r49, %r3;
	setp.lt.s32 	%p7, %r92, %r36;
	@%p7 bra 	$L__BB0_6;
$L__BB0_7:
	shl.b32 	%r50, %r102, 2;
	mov.u32 	%r51, shared;
	add.s32 	%r14, %r51, %r50;
	st.shared.f32 	[%r14], %f121;
	bar.sync 	0;
	setp.lt.u32 	%p8, %r3, 2;
	@%p8 bra 	$L__BB0_12;
	mov.u32 	%r94, %r3;
$L__BB0_9:
	shr.u32 	%r16, %r94, 1;
	setp.ge.u32 	%p9, %r102, %r16;
	@%p9 bra 	$L__BB0_11;
	ld.shared.f32 	%f29, [%r14];
	shl.b32 	%r52, %r16, 2;
	add.s32 	%r53, %r14, %r52;
	ld.shared.f32 	%f30, [%r53];
	max.f32 	%f31, %f29, %f30;
	st.shared.f32 	[%r14], %f31;
$L__BB0_11:
	bar.sync 	0;
	setp.gt.u32 	%p10, %r94, 3;
	mov.u32 	%r94, %r16;
	@%p10 bra 	$L__BB0_9;
$L__BB0_12:
	shl.b64 	%rd32, %rd3, 2;
	add.s64 	%rd9, %rd1, %rd32;
	setp.ge.s32 	%p11, %r102, %r36;
	mov.f32 	%f126, 0f00000000;
	ld.shared.f32 	%f8, [shared];
	@%p11 bra 	$L__BB0_18;
	add.s32 	%r54, %r102, %r3;
	max.s32 	%r55, %r36, %r54;
	setp.lt.s32 	%p12, %r54, %r36;
	selp.u32 	%r56, 1, 0, %p12;
	add.s32 	%r57, %r54, %r56;
	sub.s32 	%r58, %r55, %r57;
	div.u32 	%r59, %r58, %r3;
	add.s32 	%r17, %r59, %r56;
	and.b32  	%r60, %r17, 3;
	setp.eq.s32 	%p13, %r60, 3;
	mov.f32 	%f126, 0f00000000;
	mov.u32 	%r97, %r102;
	@%p13 bra 	$L__BB0_16;
	mul.wide.u32 	%rd34, %r102, 4;
	add.s64 	%rd61, %rd20, %rd34;
	mul.wide.u32 	%rd11, %r3, 4;
	add.s32 	%r61, %r17, 1;
	and.b32  	%r62, %r61, 3;
	neg.s32 	%r95, %r62;
	mov.f32 	%f126, 0f00000000;
	mov.u32 	%r97, %r102;
$L__BB0_15:
	.pragma "nounroll";
	add.s64 	%rd35, %rd2, %rd61;
	ld.global.nc.f32 	%f36, [%rd35];
	sub.f32 	%f37, %f36, %f8;
	fma.rn.f32 	%f38, %f37, 0f3BBB989D, 0f3F000000;
	cvt.sat.f32.f32 	%f39, %f38;
	mov.f32 	%f40, 0f4B400001;
	mov.f32 	%f41, 0f437C0000;
	fma.rm.f32 	%f42, %f39, %f41, %f40;
	add.f32 	%f43, %f42, 0fCB40007F;
	neg.f32 	%f44, %f43;
	fma.rn.f32 	%f45, %f37, 0f3FB8AA3B, %f44;
	fma.rn.f32 	%f46, %f37, 0f32A57060, %f45;
	mov.b32 	%r63, %f42;
	shl.b32 	%r64, %r63, 23;
	mov.b32 	%f47, %r64;
	ex2.approx.ftz.f32 	%f48, %f46;
	mul.f32 	%f49, %f48, %f47;
	add.s64 	%rd36, %rd1, %rd61;
	st.global.f32 	[%rd36], %f49;
	add.f32 	%f126, %f126, %f49;
	add.s32 	%r97, %r97, %r3;
	add.s64 	%rd61, %rd61, %rd11;
	add.s32 	%r95, %r95, 1;
	setp.ne.s32 	%p14, %r95, 0;
	@%p14 bra 	$L__BB0_15;
$L__BB0_16:
	setp.lt.u32 	%p15, %r17, 3;
	@%p15 bra 	$L__BB0_18;
$L__BB0_17:
	mul.wide.u32 	%rd37, %r97, 4;
	add.s64 	%rd38, %rd4, %rd37;
	ld.global.nc.f32 	%f50, [%rd38];
	sub.f32 	%f51, %f50, %f8;
	fma.rn.f32 	%f52, %f51, 0f3BBB989D, 0f3F000000;
	cvt.sat.f32.f32 	%f53, %f52;
	mov.f32 	%f54, 0f4B400001;
	mov.f32 	%f55, 0f437C0000;
	fma.rm.f32 	%f56, %f53, %f55, %f54;
	add.f32 	%f57, %f56, 0fCB40007F;
	neg.f32 	%f58, %f57;
	fma.rn.f32 	%f59, %f51, 0f3FB8AA3B, %f58;
	fma.rn.f32 	%f60, %f51, 0f32A57060, %f59;
	mov.b32 	%r65, %f56;
	shl.b32 	%r66, %r65, 23;
	mov.b32 	%f61, %r66;
	ex2.approx.ftz.f32 	%f62, %f60;
	mul.f32 	%f63, %f62, %f61;
	add.s64 	%rd39, %rd9, %rd37;
	st.global.f32 	[%rd39], %f63;
	add.f32 	%f64, %f126, %f63;
	add.s32 	%r67, %r97, %r3;
	mul.wide.u32 	%rd40, %r67, 4;
	add.s64 	%rd41, %rd4, %rd40;
	ld.global.nc.f32 	%f65, [%rd41];
	sub.f32 	%f66, %f65, %f8;
	fma.rn.f32 	%f67, %f66, 0f3BBB989D, 0f3F000000;
	cvt.sat.f32.f32 	%f68, %f67;
	fma.rm.f32 	%f69, %f68, %f55, %f54;
	add.f32 	%f70, %f69, 0fCB40007F;
	neg.f32 	%f71, %f70;
	fma.rn.f32 	%f72, %f66, 0f3FB8AA3B, %f71;
	fma.rn.f32 	%f73, %f66, 0f32A57060, %f72;
	mov.b32 	%r68, %f69;
	shl.b32 	%r69, %r68, 23;
	mov.b32 	%f74, %r69;
	ex2.approx.ftz.f32 	%f75, %f73;
	mul.f32 	%f76, %f75, %f74;
	add.s64 	%rd42, %rd9, %rd40;
	st.global.f32 	[%rd42], %f76;
	add.f32 	%f77, %f64, %f76;
	add.s32 	%r70, %r67, %r3;
	mul.wide.u32 	%rd43, %r70, 4;
	add.s64 	%rd44, %rd4, %rd43;
	ld.global.nc.f32 	%f78, [%rd44];
	sub.f32 	%f79, %f78, %f8;
	fma.rn.f32 	%f80, %f79, 0f3BBB989D, 0f3F000000;
	cvt.sat.f32.f32 	%f81, %f80;
	fma.rm.f32 	%f82, %f81, %f55, %f54;
	add.f32 	%f83, %f82, 0fCB40007F;
	neg.f32 	%f84, %f83;
	fma.rn.f32 	%f85, %f79, 0f3FB8AA3B, %f84;
	fma.rn.f32 	%f86, %f79, 0f32A57060, %f85;
	mov.b32 	%r71, %f82;
	shl.b32 	%r72, %r71, 23;
	mov.b32 	%f87, %r72;
	ex2.approx.ftz.f32 	%f88, %f86;
	mul.f32 	%f89, %f88, %f87;
	add.s64 	%rd45, %rd9, %rd43;
	st.global.f32 	[%rd45], %f89;
	add.f32 	%f90, %f77, %f89;
	add.s32 	%r73, %r70, %r3;
	mul.wide.u32 	%rd46, %r73, 4;
	add.s64 	%rd47, %rd4, %rd46;
	ld.global.nc.f32 	%f91, [%rd47];
	sub.f32 	%f92, %f91, %f8;
	fma.rn.f32 	%f93, %f92, 0f3BBB989D, 0f3F000000;
	cvt.sat.f32.f32 	%f94, %f93;
	fma.rm.f32 	%f95, %f94, %f55, %f54;
	add.f32 	%f96, %f95, 0fCB40007F;
	neg.f32 	%f97, %f96;
	fma.rn.f32 	%f98, %f92, 0f3FB8AA3B, %f97;
	fma.rn.f32 	%f99, %f92, 0f32A57060, %f98;
	mov.b32 	%r74, %f95;
	shl.b32 	%r75, %r74, 23;
	mov.b32 	%f100, %r75;
	ex2.approx.ftz.f32 	%f101, %f99;
	mul.f32 	%f102, %f101, %f100;
	add.s64 	%rd48, %rd9, %rd46;
	st.global.f32 	[%rd48], %f102;
	add.f32 	%f126, %f90, %f102;
	add.s32 	%r97, %r73, %r3;
	setp.lt.s32 	%p16, %r97, %r36;
	@%p16 bra 	$L__BB0_17;
$L__BB0_18:
	setp.lt.u32 	%p17, %r3, 2;
	st.shared.f32 	[%r14], %f126;
	bar.sync 	0;
	@%p17 bra 	$L__BB0_23;
	mov.u32 	%r99, %r3;
$L__BB0_20:
	shr.u32 	%r27, %r99, 1;
	setp.ge.u32 	%p18, %r102, %r27;
	@%p18 bra 	$L__BB0_22;
	shl.b32 	%r76, %r27, 2;
	add.s32 	%r77, %r14, %r76;
	ld.shared.f32 	%f103, [%r77];
	ld.shared.f32 	%f104, [%r14];
	add.f32 	%f105, %f103, %f104;
	st.shared.f32 	[%r14], %f105;
$L__BB0_22:
	bar.sync 	0;
	setp.gt.u32 	%p19, %r99, 3;
	mov.u32 	%r99, %r27;
	@%p19 bra 	$L__BB0_20;
$L__BB0_23:
	setp.ge.s32 	%p20, %r102, %r36;
	ld.shared.f32 	%f106, [shared];
	rcp.rn.f32 	%f16, %f106;
	@%p20 bra 	$L__BB0_29;
	add.s32 	%r78, %r102, %r3;
	max.s32 	%r79, %r36, %r78;
	setp.lt.s32 	%p21, %r78, %r36;
	selp.u32 	%r80, 1, 0, %p21;
	add.s32 	%r81, %r78, %r80;
	sub.s32 	%r82, %r79, %r81;
	div.u32 	%r83, %r82, %r3;
	add.s32 	%r28, %r83, %r80;
	and.b32  	%r84, %r28, 3;
	setp.eq.s32 	%p22, %r84, 3;
	@%p22 bra 	$L__BB0_27;
	add.s32 	%r85, %r28, 1;
	and.b32  	%r86, %r85, 3;
	mul.wide.u32 	%rd50, %r102, 4;
	add.s64 	%rd51, %rd20, %rd50;
	add.s64 	%rd62, %rd1, %rd51;
	mul.wide.u32 	%rd15, %r3, 4;
	neg.s32 	%r100, %r86;
	mad.lo.s32 	%r102, %r3, %r86, %r102;
$L__BB0_26:
	.pragma "nounroll";
	ld.global.f32 	%f107, [%rd62];
	mul.f32 	%f108, %f16, %f107;
	st.global.f32 	[%rd62], %f108;
	add.s64 	%rd62, %rd62, %rd15;
	add.s32 	%r100, %r100, 1;
	setp.ne.s32 	%p23, %r100, 0;
	@%p23 bra 	$L__BB0_26;
$L__BB0_27:
	setp.lt.u32 	%p24, %r28, 3;
	@%p24 bra 	$L__BB0_29;
$L__BB0_28:
	mul.wide.u32 	%rd52, %r102, 4;
	add.s64 	%rd53, %rd9, %rd52;
	ld.global.f32 	%f109, [%rd53];
	mul.f32 	%f110, %f16, %f109;
	st.global.f32 	[%rd53], %f110;
	add.s32 	%r87, %r102, %r3;
	mul.wide.u32 	%rd54, %r87, 4;
	add.s64 	%rd55, %rd9, %rd54;
	ld.global.f32 	%f111, [%rd55];
	mul.f32 	%f112, %f16, %f111;
	st.global.f32 	[%rd55], %f112;
	add.s32 	%r88, %r87, %r3;
	mul.wide.u32 	%rd56, %r88, 4;
	add.s64 	%rd57, %rd9, %rd56;
	ld.global.f32 	%f113, [%rd57];
	mul.f32 	%f114, %f16, %f113;
	st.global.f32 	[%rd57], %f114;
	add.s32 	%r89, %r88, %r3;
	mul.wide.u32 	%rd58, %r89, 4;
	add.s64 	%rd59, %rd9, %rd58;
	ld.global.f32 	%f115, [%rd59];
	mul.f32 	%f116, %f16, %f115;
	st.global.f32 	[%rd59], %f116;
	add.s32 	%r102, %r89, %r3;
	setp.lt.s32 	%p25, %r102, %r36;
	@%p25 bra 	$L__BB0_28;
$L__BB0_29:
	ret;

}


// ===== COMPILED SASS (sm_100) =====

	.target	sm_100

	.elftype	@"ET_EXEC"


//--------------------- .note.nv.tkinfo           --------------------------
	.section	.note.nv.tkinfo,"",@"SHT_NOTE"
	.sectionflags	@"SHF_NOTE_NV_TKINFO"
	.tkinfo
        /*0018*/ 	.word	0x00000002
        /*0030*/ 	.string	""
        /*0030*/ 	.string	"ptxas"
        /*0030*/ 	.string	"Cuda compilation tools, release 13.0, V13.0.88"
        /*0030*/ 	.string	"Build cuda_13.0.r13.0/compiler.36424714_0"
        /*0030*/ 	.string	"-arch sm_100 -m 64 "



//--------------------- .note.nv.cuinfo           --------------------------
	.section	.note.nv.cuinfo,"",@"SHT_NOTE"
	.sectionflags	@"SHF_NOTE_NV_CUINFO"
        /*0018*/ 	.short	0x0002
        /*001a*/ 	.short	0x0064
        /*001c*/ 	.short	0x0082
	.zero		2


//--------------------- .nv.info                  --------------------------
	.section	.nv.info,"",@"SHT_CUDA_INFO"
	.align	4


	//----- nvinfo : EIATTR_REGCOUNT
	.align		4
        /*0000*/ 	.byte	0x04, 0x2f
        /*0002*/ 	.short	(.L_1 - .L_0)
	.align		4
.L_0:
        /*0004*/ 	.word	index@(_Z25softmax_forward_kernel_v2PfPKfii)
        /*0008*/ 	.word	0x00000020


	//----- nvinfo : EIATTR_FRAME_SIZE
	.align		4
.L_1:
        /*000c*/ 	.byte	0x04, 0x11
        /*000e*/ 	.short	(.L_3 - .L_2)
	.align		4
.L_2:
        /*0010*/ 	.word	index@($__internal_0_$__cuda_sm20_rcp_rn_f32_slowpath)
        /*0014*/ 	.word	0x00000000


	//----- nvinfo : EIATTR_FRAME_SIZE
	.align		4
.L_3:
        /*0018*/ 	.byte	0x04, 0x11
        /*001a*/ 	.short	(.L_5 - .L_4)
	.align		4
.L_4:
        /*001c*/ 	.word	index@(_Z25softmax_forward_kernel_v2PfPKfii)
        /*0020*/ 	.word	0x00000000


	//----- nvinfo : EIATTR_MIN_STACK_SIZE
	.align		4
.L_5:
        /*0024*/ 	.byte	0x04, 0x12
        /*0026*/ 	.short	(.L_7 - .L_6)
	.align		4
.L_6:
        /*0028*/ 	.word	index@(_Z25softmax_forward_kernel_v2PfPKfii)
        /*002c*/ 	.word	0x00000000
.L_7:


//--------------------- .nv.compat                --------------------------
	.section	.nv.compat,"",@"SHT_CUDA_COMPAT_INFO"
	.align	4
        /*0000*/ 	.byte	0x02, 0x09, 0x00, 0x00, 0x02, 0x02, 0x01, 0x00, 0x02, 0x05, 0x05, 0x00, 0x03, 0x07, 0x01, 0x01
        /*0010*/ 	.byte	0x02, 0x03, 0x00, 0x00, 0x02, 0x06, 0x01, 0x00, 0x04, 0x0b, 0x08, 0x00, 0x09, 0x00, 0x00, 0x00
        /*0020*/ 	.byte	0x00, 0x00, 0x00, 0x00


//--------------------- .nv.info._Z25softmax_forward_kernel_v2PfPKfii --------------------------
	.section	.nv.info._Z25softmax_forward_kernel_v2PfPKfii,"",@"SHT_CUDA_INFO"
	.sectionflags	@""
	.align	4


	//----- nvinfo : EIATTR_CUDA_API_VERSION
	.align		4
        /*0000*/ 	.byte	0x04, 0x37
        /*0002*/ 	.short	(.L_9 - .L_8)
.L_8:
        /*0004*/ 	.word	0x00000082


	//----- nvinfo : EIATTR_KPARAM_INFO
	.align		4
.L_9:
        /*0008*/ 	.byte	0x04, 0x17
        /*000a*/ 	.short	(.L_11 - .L_10)
.L_10:
        /*000c*/ 	.word	0x00000000
        /*0010*/ 	.short	0x0003
        /*0012*/ 	.short	0x0014
        /*0014*/ 	.byte	0x00, 0xf0, 0x11, 0x00


	//----- nvinfo : EIATTR_KPARAM_INFO
	.align		4
.L_11:
        /*0018*/ 	.byte	0x04, 0x17
        /*001a*/ 	.short	(.L_13 - .L_12)
.L_12:
        /*001c*/ 	.word	0x00000000
        /*0020*/ 	.short	0x0002
        /*0022*/ 	.short	0x0010
        /*0024*/ 	.byte	0x00, 0xf0, 0x11, 0x00


	//----- nvinfo : EIATTR_KPARAM_INFO
	.align		4
.L_13:
        /*0028*/ 	.byte	0x04, 0x17
        /*002a*/ 	.short	(.L_15 - .L_14)
.L_14:
        /*002c*/ 	.word	0x00000000
        /*0030*/ 	.short	0x0001
        /*0032*/ 	.short	0x0008
        /*0034*/ 	.byte	0x00, 0xf5, 0x21, 0x00


	//----- nvinfo : EIATTR_KPARAM_INFO
	.align		4
.L_15:
        /*0038*/ 	.byte	0x04, 0x17
        /*003a*/ 	.short	(.L_17 - .L_16)
.L_16:
        /*003c*/ 	.word	0x00000000
        /*0040*/ 	.short	0x0000
        /*0042*/ 	.short	0x0000
        /*0044*/ 	.byte	0x00, 0xf5, 0x21, 0x00


	//----- nvinfo : EIATTR_SPARSE_MMA_MASK
	.align		4
.L_17:
        /*0048*/ 	.byte	0x03, 0x50
        /*004a*/ 	.short	0x0000


	//----- nvinfo : EIATTR_MAXREG_COUNT
	.align		4
        /*004c*/ 	.byte	0x03, 0x1b
        /*004e*/ 	.short	0x00ff


	//----- nvinfo : EIATTR_NUM_BARRIERS
	.align		4
        /*0050*/ 	.byte	0x02, 0x4c
        /*0052*/ 	.byte	0x01
	.zero		1


	//----- nvinfo : EIATTR_MERCURY_ISA_VERSION
	.align		4
        /*0054*/ 	.byte	0x03, 0x5f
        /*0056*/ 	.short	0x0101


	//----- nvinfo : EIATTR_VRC_CTA_INIT_COUNT
	.align		4
        /*0058*/ 	.byte	0x02, 0x4a
	.zero		1
	.zero		1


	//----- nvinfo : EIATTR_EXIT_INSTR_OFFSETS
	.align		4
        /*005c*/ 	.byte	0x04, 0x1c
        /*005e*/ 	.short	(.L_19 - .L_18)


	//   ....[0]....
.L_18:
        /*0060*/ 	.word	0x00000040


	//   ....[1]....
        /*0064*/ 	.word	0x00001170


	//   ....[2]....
        /*0068*/ 	.word	0x00001480


	//   ....[3]....
        /*006c*/ 	.word	0x000015f0


	//----- nvinfo : EIATTR_CRS_STACK_SIZE
	.align		4
.L_19:
        /*0070*/ 	.byte	0x04, 0x1e
        /*0072*/ 	.short	(.L_21 - .L_20)
.L_20:
        /*0074*/ 	.word	0x00000000


	//----- nvinfo : EIATTR_CBANK_PARAM_SIZE
	.align		4
.L_21:
        /*0078*/ 	.byte	0x03, 0x19
        /*007a*/ 	.short	0x0018


	//----- nvinfo : EIATTR_PARAM_CBANK
	.align		4
        /*007c*/ 	.byte	0x04, 0x0a
        /*007e*/ 	.short	(.L_23 - .L_22)
	.align		4
.L_22:
        /*0080*/ 	.word	index@(.nv.constant0._Z25softmax_forward_kernel_v2PfPKfii)
        /*0084*/ 	.short	0x0380
        /*0086*/ 	.short	0x0018


	//----- nvinfo : EIATTR_SW_WAR
	.align		4
.L_23:
        /*0088*/ 	.byte	0x04, 0x36
        /*008a*/ 	.short	(.L_25 - .L_24)
.L_24:
        /*008c*/ 	.word	0x00000008
.L_25:


//--------------------- .nv.callgraph             --------------------------
	.section	.nv.callgraph,"",@"SHT_CUDA_CALLGRAPH"
	.align	4
	.sectionentsize	8
	.align		4
        /*0000*/ 	.word	0x00000000
	.align		4
        /*0004*/ 	.word	0xffffffff
	.align		4
        /*0008*/ 	.word	0x00000000
	.align		4
        /*000c*/ 	.word	0xfffffffe
	.align		4
        /*0010*/ 	.word	0x00000000
	.align		4
        /*0014*/ 	.word	0xfffffffd
	.align		4
        /*0018*/ 	.word	0x00000000
	.align		4
        /*001c*/ 	.word	0xfffffffc


//--------------------- .text._Z25softmax_forward_kernel_v2PfPKfii --------------------------
	.section	.text._Z25softmax_forward_kernel_v2PfPKfii,"ax",@progbits
	.align	128
        .global         _Z25softmax_forward_kernel_v2PfPKfii
        .type           _Z25softmax_forward_kernel_v2PfPKfii,@function
        .size           _Z25softmax_forward_kernel_v2PfPKfii,(.L_x_26 - _Z25softmax_forward_kernel_v2PfPKfii)
        .other          _Z25softmax_forward_kernel_v2PfPKfii,@"STO_CUDA_ENTRY STV_DEFAULT"
_Z25softmax_forward_kernel_v2PfPKfii:
.text._Z25softmax_forward_kernel_v2PfPKfii:
[----:B------:R-:W-:Y:S08]  /*0000*/  LDC R1, c[0x0][0x37c] ;  /* 0x0000df00ff017b82 */ /* 0x000ff00000000800 */
[----:B------:R-:W0:Y:S08]  /*0010*/  S2UR UR4, SR_CTAID.X ;  /* 0x00000000000479c3 */ /* 0x000e300000002500 */
[----:B------:R-:W0:Y:S02]  /*0020*/  LDC R0, c[0x0][0x390] ;  /* 0x0000e400ff007b82 */ /* 0x000e240000000800 */
[----:B0-----:R-:W-:-:S13]  /*0030*/  ISETP.LE.AND P0, PT, R0, UR4, PT ;  /* 0x0000000400007c0c */ /* 0x001fda000bf03270 */
[----:B------:R-:W-:Y:S05]  /*0040*/  @P0 EXIT ;  /* 0x000000000000094d */ /* 0x000fea0003800000 */
[----:B------:R-:W0:Y:S01]  /*0050*/  S2R R11, SR_TID.X ;  /* 0x00000000000b7919 */ /* 0x000e220000002100 */
[----:B------:R-:W1:Y:S01]  /*0060*/  LDC R0, c[0x0][0x394] ;  /* 0x0000e500ff007b82 */ /* 0x000e620000000800 */
[----:B------:R-:W2:Y:S01]  /*0070*/  LDCU.64 UR6, c[0x0][0x388] ;  /* 0x00007100ff0677ac */ /* 0x000ea20008000a00 */
[----:B------:R-:W-:Y:S01]  /*0080*/  BSSY.RECONVERGENT B0, `(.L_x_0) ;  /* 0x000004d000007945 */ /* 0x000fe20003800200 */
[----:B------:R-:W-:Y:S01]  /*0090*/  IMAD.MOV.U32 R13, RZ, RZ, -0x800000 ;  /* 0xff800000ff0d7424 */ /* 0x000fe200078e00ff */
[----:B------:R-:W3:Y:S04]  /*00a0*/  LDCU.64 UR8, c[0x0][0x358] ;  /* 0x00006b00ff0877ac */ /* 0x000ee80008000a00 */
[----:B------:R-:W4:Y:S01]  /*00b0*/  LDC R10, c[0x0][0x360] ;  /* 0x0000d800ff0a7b82 */ /* 0x000f220000000800 */
[----:B-1----:R-:W-:-:S04]  /*00c0*/  IMAD R3, R0, UR4, RZ ;  /* 0x0000000400037c24 */ /* 0x002fc8000f8e02ff */
[----:B------:R-:W-:Y:S01]  /*00d0*/  IMAD.WIDE R4, R3, 0x4, RZ ;  /* 0x0000000403047825 */ /* 0x000fe200078e02ff */
[----:B------:R-:W-:Y:S02]  /*00e0*/  SHF.R.S32.HI R12, RZ, 0x1f, R3 ;  /* 0x0000001fff0c7819 */ /* 0x000fe40000011403 */
[----:B0-----:R-:W-:Y:S02]  /*00f0*/  ISETP.GE.AND P0, PT, R11, R0, PT ;  /* 0x000000000b00720c */ /* 0x001fe40003f06270 */
[----:B--2---:R-:W-:-:S04]  /*0100*/  IADD3 R6, P1, PT, R4, UR6, RZ ;  /* 0x0000000604067c10 */ /* 0x004fc8000ff3e0ff */
[----:B------:R-:W-:-:S07]  /*0110*/  IADD3.X R7, PT, PT, R5, UR7, RZ, P1, !PT ;  /* 0x0000000705077c10 */ /* 0x000fce0008ffe4ff */
[----:B---34-:R-:W-:Y:S05]  /*0120*/  @P0 BRA `(.L_x_1) ;  /* 0x0000000400080947 */ /* 0x018fea0003800000 */
[----:B------:R-:W0:Y:S01]  /*0130*/  I2F.U32.RP R15, R10 ;  /* 0x0000000a000f7306 */ /* 0x000e220000209000 */
[----:B------:R-:W-:Y:S01]  /*0140*/  IMAD.IADD R13, R11, 0x1, R10 ;  /* 0x000000010b0d7824 */ /* 0x000fe200078e020a */
[----:B------:R-:W-:Y:S01]  /*0150*/  ISETP.NE.U32.AND P2, PT, R10, RZ, PT ;  /* 0x000000ff0a00720c */ /* 0x000fe20003f45070 */
[----:B------:R-:W-:Y:S01]  /*0160*/  BSSY.RECONVERGENT B1, `(.L_x_2) ;  /* 0x000002d000017945 */ /* 0x000fe20003800200 */
[----:B------:R-:W-:Y:S02]  /*0170*/  IMAD.MOV.U32 R21, RZ, RZ, R11 ;  /* 0x000000ffff157224 */ /* 0x000fe400078e000b */
[CC--:B------:R-:W-:Y:S02]  /*0180*/  ISETP.GE.U32.AND P0, PT, R13.reuse, R0.reuse, PT ;  /* 0x000000000d00720c */ /* 0x0c0fe40003f06070 */
[----:B------:R-:W-:Y:S02]  /*0190*/  VIMNMX.U32 R2, PT, PT, R13, R0, !PT ;  /* 0x000000000d027248 */ /* 0x000fe40007fe0000 */
[----:B------:R-:W-:-:S04]  /*01a0*/  SEL R14, RZ, 0x1, P0 ;  /* 0x00000001ff0e7807 */ /* 0x000fc80000000000 */
[----:B------:R-:W-:Y:S01]  /*01b0*/  IADD3 R13, PT, PT, R2, -R13, -R14 ;  /* 0x8000000d020d7210 */ /* 0x000fe20007ffe80e */
[----:B0-----:R-:W0:Y:S02]  /*01c0*/  MUFU.RCP R15, R15 ;  /* 0x0000000f000f7308 */ /* 0x001e240000001000 */
[----:B0-----:R-:W-:-:S06]  /*01d0*/  VIADD R8, R15, 0xffffffe ;  /* 0x0ffffffe0f087836 */ /* 0x001fcc0000000000 */
[----:B------:R0:W1:Y:S02]  /*01e0*/  F2I.FTZ.U32.TRUNC.NTZ R9, R8 ;  /* 0x0000000800097305 */ /* 0x000064000021f000 */
[----:B0-----:R-:W-:Y:S01]  /*01f0*/  HFMA2 R8, -RZ, RZ, 0, 0 ;  /* 0x00000000ff087431 */ /* 0x001fe200000001ff */
[----:B-1----:R-:W-:-:S05]  /*0200*/  IADD3 R17, PT, PT, RZ, -R9, RZ ;  /* 0x80000009ff117210 */ /* 0x002fca0007ffe0ff */
[----:B------:R-:W-:-:S04]  /*0210*/  IMAD R17, R17, R10, RZ ;  /* 0x0000000a11117224 */ /* 0x000fc800078e02ff */
[----:B------:R-:W-:-:S06]  /*0220*/  IMAD.HI.U32 R16, R9, R17, R8 ;  /* 0x0000001109107227 */ /* 0x000fcc00078e0008 */
[----:B------:R-:W-:-:S04]  /*0230*/  IMAD.HI.U32 R9, R16, R13, RZ ;  /* 0x0000000d10097227 */ /* 0x000fc800078e00ff */
[----:B------:R-:W-:-:S04]  /*0240*/  IMAD.MOV R2, RZ, RZ, -R9 ;  /* 0x000000ffff027224 */ /* 0x000fc800078e0a09 */
[----:B------:R-:W-:-:S05]  /*0250*/  IMAD R13, R10, R2, R13 ;  /* 0x000000020a0d7224 */ /* 0x000fca00078e020d */
[----:B------:R-:W-:-:S13]  /*0260*/  ISETP.GE.U32.AND P0, PT, R13, R10, PT ;  /* 0x0000000a0d00720c */ /* 0x000fda0003f06070 */
[----:B------:R-:W-:Y:S01]  /*0270*/  @P0 IADD3 R13, PT, PT, R13, -R10, RZ ;  /* 0x8000000a0d0d0210 */ /* 0x000fe20007ffe0ff */
[----:B------:R-:W-:-:S03]  /*0280*/  @P0 VIADD R9, R9, 0x1 ;  /* 0x0000000109090836 */ /* 0x000fc60000000000 */
[----:B------:R-:W-:Y:S02]  /*0290*/  ISETP.GE.U32.AND P1, PT, R13, R10, PT ;  /* 0x0000000a0d00720c */ /* 0x000fe40003f26070 */
[----:B------:R-:W-:-:S11]  /*02a0*/  MOV R13, 0xff800000 ;  /* 0xff800000000d7802 */ /* 0x000fd60000000f00 */
[----:B------:R-:W-:Y:S02]  /*02b0*/  @P1 IADD3 R9, PT, PT, R9, 0x1, RZ ;  /* 0x0000000109091810 */ /* 0x000fe40007ffe0ff */
[----:B------:R-:W-:-:S05]  /*02c0*/  @!P2 LOP3.LUT R9, RZ, R10, RZ, 0x33, !PT ;  /* 0x0000000aff09a212 */ /* 0x000fca00078e33ff */
[----:B------:R-:W-:-:S05]  /*02d0*/  IMAD.IADD R2, R14, 0x1, R9 ;  /* 0x000000010e027824 */ /* 0x000fca00078e0209 */
[C---:B------:R-:W-:Y:S02]  /*02e0*/  LOP3.LUT R8, R2.reuse, 0x3, RZ, 0xc0, !PT ;  /* 0x0000000302087812 */ /* 0x040fe400078ec0ff */
[----:B------:R-:W-:Y:S02]  /*02f0*/  ISETP.GE.U32.AND P1, PT, R2, 0x3, PT ;  /* 0x000000030200780c */ /* 0x000fe40003f26070 */
[----:B------:R-:W-:-:S13]  /*0300*/  ISETP.NE.AND P0, PT, R8, 0x3, PT ;  /* 0x000000030800780c */ /* 0x000fda0003f05270 */
[----:B------:R-:W-:Y:S05]  /*0310*/  @!P0 BRA `(.L_x_3) ;  /* 0x0000000000448947 */ /* 0x000fea0003800000 */
[----:B------:R-:W-:Y:S01]  /*0320*/  IMAD.WIDE.U32 R8, R11, 0x4, R4 ;  /* 0x000000040b087825 */ /* 0x000fe200078e0004 */
[----:B------:R-:W-:Y:S02]  /*0330*/  IADD3 R2, PT, PT, R2, 0x1, RZ ;  /* 0x0000000102027810 */ /* 0x000fe40007ffe0ff */
[----:B------:R-:W-:Y:S01]  /*0340*/  MOV R21, R11 ;  /* 0x0000000b00157202 */ /* 0x000fe20000000f00 */
[----:B------:R-:W-:Y:S01]  /*0350*/  IMAD.MOV.U32 R13, RZ, RZ, -0x800000 ;  /* 0xff800000ff0d7424 */ /* 0x000fe200078e00ff */
[----:B------:R-:W-:Y:S02]  /*0360*/  LOP3.LUT R2, R2, 0x3, RZ, 0xc0, !PT ;  /* 0x0000000302027812 */ /* 0x000fe400078ec0ff */
[----:B------:R-:W-:-:S03]  /*0370*/  IADD3 R8, P0, PT, R8, UR6, RZ ;  /* 0x0000000608087c10 */ /* 0x000fc6000ff1e0ff */
[----:B------:R-:W-:Y:S01]  /*0380*/  IMAD.MOV R2, RZ, RZ, -R2 ;  /* 0x000000ffff027224 */ /* 0x000fe200078e0a02 */
[----:B------:R-:W-:-:S09]  /*0390*/  IADD3.X R9, PT, PT, R9, UR7, RZ, P0, !PT ;  /* 0x0000000709097c10 */ /* 0x000fd200087fe4ff */
.L_x_4:
[----:B------:R-:W-:Y:S01]  /*03a0*/  MOV R14, R8 ;  /* 0x00000008000e7202 */ /* 0x000fe20000000f00 */
[----:B------:R-:W-:-:S05]  /*03b0*/  IMAD.MOV.U32 R15, RZ, RZ, R9 ;  /* 0x000000ffff0f7224 */ /* 0x000fca00078e0009 */
[----:B------:R-:W2:Y:S01]  /*03c0*/  LDG.E.CONSTANT R16, desc[UR8][R14.64] ;  /* 0x000000080e107981 */ /* 0x000ea2000c1e9900 */
[----:B------:R-:W-:Y:S01]  /*03d0*/  IADD3 R2, PT, PT, R2, 0x1, RZ ;  /* 0x0000000102027810 */ /* 0x000fe20007ffe0ff */
[----:B------:R-:W-:-:S03]  /*03e0*/  IMAD.WIDE.U32 R8, R10, 0x4, R14 ;  /* 0x000000040a087825 */ /* 0x000fc600078e000e */
[----:B------:R-:W-:Y:S01]  /*03f0*/  ISETP.NE.AND P0, PT, R2, RZ, PT ;  /* 0x000000ff0200720c */ /* 0x000fe20003f05270 */
[----:B------:R-:W-:Y:S01]  /*0400*/  IMAD.IADD R21, R10, 0x1, R21 ;  /* 0x000000010a157824 */ /* 0x000fe200078e0215 */
[----:B--2---:R-:W-:-:S11]  /*0410*/  FMNMX R13, R16, R13, !PT ;  /* 0x0000000d100d7209 */ /* 0x004fd60007800000 */
[----:B------:R-:W-:Y:S05]  /*0420*/  @P0 BRA `(.L_x_4) ;  /* 0xfffffffc00dc0947 */ /* 0x000fea000383ffff */
.L_x_3:
[----:B------:R-:W-:Y:S05]  /*0430*/  BSYNC.RECONVERGENT B1 ;  /* 0x0000000000017941 */ /* 0x000fea0003800200 */
.L_x_2:
[----:B------:R-:W-:Y:S05]  /*0440*/  @!P1 BRA `(.L_x_1) ;  /* 0x0000000000409947 */ /* 0x000fea0003800000 */
.L_x_5:
[----:B------:R-:W-:Y:S01]  /*0450*/  IADD3 R9, PT, PT, R10, R21, RZ ;  /* 0x000000150a097210 */ /* 0x000fe20007ffe0ff */
[----:B------:R-:W-:-:S04]  /*0460*/  IMAD.WIDE.U32 R16, R21, 0x4, R6 ;  /* 0x0000000415107825 */ /* 0x000fc800078e0006 */
[C---:B------:R-:W-:Y:S02]  /*0470*/  IMAD.IADD R19, R9.reuse, 0x1, R10 ;  /* 0x0000000109137824 */ /* 0x040fe400078e020a */
[--C-:B------:R-:W-:Y:S01]  /*0480*/  IMAD.WIDE.U32 R8, R9, 0x4, R6.reuse ;  /* 0x0000000409087825 */ /* 0x100fe200078e0006 */
[----:B------:R-:W2:Y:S02]  /*0490*/  LDG.E.CONSTANT R16, desc[UR8][R16.64] ;  /* 0x0000000810107981 */ /* 0x000ea4000c1e9900 */
[C---:B------:R-:W-:Y:S01]  /*04a0*/  IADD3 R21, PT, PT, R19.reuse, R10, RZ ;  /* 0x0000000a13157210 */ /* 0x040fe20007ffe0ff */
[--C-:B------:R-:W-:Y:S02]  /*04b0*/  IMAD.WIDE.U32 R18, R19, 0x4, R6.reuse ;  /* 0x0000000413127825 */ /* 0x100fe400078e0006 */
[----:B------:R-:W2:Y:S02]  /*04c0*/  LDG.E.CONSTANT R8, desc[UR8][R8.64] ;  /* 0x0000000808087981 */ /* 0x000ea4000c1e9900 */
[----:B------:R-:W-:-:S02]  /*04d0*/  IMAD.WIDE.U32 R14, R21, 0x4, R6 ;  /* 0x00000004150e7825 */ /* 0x000fc400078e0006 */
[----:B------:R-:W3:Y:S04]  /*04e0*/  LDG.E.CONSTANT R18, desc[UR8][R18.64] ;  /* 0x0000000812127981 */ /* 0x000ee8000c1e9900 */
[----:B------:R-:W3:Y:S01]  /*04f0*/  LDG.E.CONSTANT R14, desc[UR8][R14.64] ;  /* 0x000000080e0e7981 */ /* 0x000ee2000c1e9900 */
[----:B------:R-:W-:-:S05]  /*0500*/  IMAD.IADD R21, R21, 0x1, R10 ;  /* 0x0000000115157824 */ /* 0x000fca00078e020a */
[----:B------:R-:W-:Y:S02]  /*0510*/  ISETP.GE.AND P0, PT, R21, R0, PT ;  /* 0x000000001500720c */ /* 0x000fe40003f06270 */
[----:B--2---:R-:W-:-:S04]  /*0520*/  FMNMX3 R13, R13, R16, R8, !PT ;  /* 0x000000100d0d7276 */ /* 0x004fc80007800008 */
[----:B---3--:R-:W-:-:S07]  /*0530*/  FMNMX3 R13, R13, R18, R14, !PT ;  /* 0x000000120d0d7276 */ /* 0x008fce000780000e */
[----:B------:R-:W-:Y:S05]  /*0540*/  @!P0 BRA `(.L_x_5) ;  /* 0xfffffffc00c08947 */ /* 0x000fea000383ffff */
.L_x_1:
[----:B------:R-:W-:Y:S05]  /*0550*/  BSYNC.RECONVERGENT B0 ;  /* 0x0000000000007941 */ /* 0x000fea0003800200 */
.L_x_0:
[----:B------:R-:W0:Y:S01]  /*0560*/  S2UR UR5, SR_CgaCtaId ;  /* 0x00000000000579c3 */ /* 0x000e220000008800 */
[----:B------:R-:W1:Y:S01]  /*0570*/  LDCU UR7, c[0x0][0x394] ;  /* 0x00007280ff0777ac */ /* 0x000e620008000800 */
[----:B------:R-:W-:Y:S01]  /*0580*/  ISETP.GE.U32.AND P1, PT, R10, 0x2, PT ;  /* 0x000000020a00780c */ /* 0x000fe20003f26070 */
[----:B------:R-:W-:Y:S01]  /*0590*/  UMOV UR4, 0x400 ;  /* 0x0000040000047882 */ /* 0x000fe20000000000 */
[----:B------:R-:W2:Y:S04]  /*05a0*/  LDCU.64 UR10, c[0x0][0x388] ;  /* 0x00007100ff0a77ac */ /* 0x000ea80008000a00 */
[----:B------:R-:W3:Y:S08]  /*05b0*/  LDC.64 R8, c[0x0][0x380] ;  /* 0x0000e000ff087b82 */ /* 0x000ef00000000a00 */
[----:B------:R-:W4:Y:S01]  /*05c0*/  S2UR UR6, SR_CgaCtaId ;  /* 0x00000000000679c3 */ /* 0x000f220000008800 */
[----:B-1----:R-:W-:Y:S01]  /*05d0*/  ISETP.GE.AND P0, PT, R11, UR7, PT ;  /* 0x000000070b007c0c */ /* 0x002fe2000bf06270 */
[----:B0-----:R-:W-:-:S06]  /*05e0*/  ULEA UR4, UR5, UR4, 0x18 ;  /* 0x0000000405047291 */ /* 0x001fcc000f8ec0ff */
[----:B------:R-:W-:Y:S01]  /*05f0*/  LEA R0, R11, UR4, 0x2 ;  /* 0x000000040b007c11 */ /* 0x000fe2000f8e10ff */
[----:B------:R-:W-:Y:S01]  /*0600*/  UMOV UR4, 0x400 ;  /* 0x0000040000047882 */ /* 0x000fe20000000000 */
[----:B---3--:R-:W-:-:S03]  /*0610*/  LEA R2, P2, R3, R8, 0x2 ;  /* 0x0000000803027211 */ /* 0x008fc600078410ff */
[----:B------:R0:W-:Y:S01]  /*0620*/  STS [R0], R13 ;  /* 0x0000000d00007388 */ /* 0x0001e20000000800 */
[----:B------:R-:W-:Y:S01]  /*0630*/  LEA.HI.X R3, R3, R9, R12, 0x2, P2 ;  /* 0x0000000903037211 */ /* 0x000fe200010f140c */
[----:B----4-:R-:W-:Y:S01]  /*0640*/  ULEA UR4, UR6, UR4, 0x18 ;  /* 0x0000000406047291 */ /* 0x010fe2000f8ec0ff */
[----:B------:R-:W-:Y:S06]  /*0650*/  BAR.SYNC.DEFER_BLOCKING 0x0 ;  /* 0x0000000000007b1d */ /* 0x000fec0000010000 */
[----:B--2---:R-:W-:Y:S05]  /*0660*/  @!P1 BRA `(.L_x_6) ;  /* 0x0000000000309947 */ /* 0x004fea0003800000 */
[----:B------:R-:W-:-:S07]  /*0670*/  MOV R12, R10 ;  /* 0x0000000a000c7202 */ /* 0x000fce0000000f00 */
.L_x_7:
[----:B------:R-:W-:-:S04]  /*0680*/  SHF.R.U32.HI R15, RZ, 0x1, R12 ;  /* 0x00000001ff0f7819 */ /* 0x000fc8000001160c */
[----:B------:R-:W-:-:S13]  /*0690*/  ISETP.GE.U32.AND P1, PT, R11, R15, PT ;  /* 0x0000000f0b00720c */ /* 0x000fda0003f26070 */
[----:B------:R-:W-:Y:S01]  /*06a0*/  @!P1 IMAD R14, R15, 0x4, R0 ;  /* 0x000000040f0e9824 */ /* 0x000fe200078e0200 */
[----:B0-----:R-:W-:Y:S05]  /*06b0*/  @!P1 LDS R13, [R0] ;  /* 0x00000000000d9984 */ /* 0x001fea0000000800 */
[----:B------:R-:W0:Y:S02]  /*06c0*/  @!P1 LDS R14, [R14] ;  /* 0x000000000e0e9984 */ /* 0x000e240000000800 */
[----:B0-----:R-:W-:-:S05]  /*06d0*/  @!P1 FMNMX R13, R13, R14, !PT ;  /* 0x0000000e0d0d9209 */ /* 0x001fca0007800000 */
[----:B------:R1:W-:Y:S01]  /*06e0*/  @!P1 STS [R0], R13 ;  /* 0x0000000d00009388 */ /* 0x0003e20000000800 */
[----:B------:R-:W-:Y:S01]  /*06f0*/  BAR.SYNC.DEFER_BLOCKING 0x0 ;  /* 0x0000000000007b1d */ /* 0x000fe20000010000 */
[----:B------:R-:W-:Y:S02]  /*0700*/  ISETP.GT.U32.AND P1, PT, R12, 0x3, PT ;  /* 0x000000030c00780c */ /* 0x000fe40003f24070 */
[----:B------:R-:W-:-:S11]  /*0710*/  MOV R12, R15 ;  /* 0x0000000f000c7202 */ /* 0x000fd60000000f00 */
[----:B-1----:R-:W-:Y:S05]  /*0720*/  @P1 BRA `(.L_x_7) ;  /* 0xfffffffc00d41947 */ /* 0x002fea000383ffff */
.L_x_6:
[----:B------:R-:W-:Y:S01]  /*0730*/  BSSY.RECONVERGENT B0, `(.L_x_8) ;  /* 0x0000082000007945 */ /* 0x000fe20003800200 */
[----:B------:R-:W-:-:S03]  /*0740*/  IMAD.MOV.U32 R15, RZ, RZ, RZ ;  /* 0x000000ffff0f7224 */ /* 0x000fc600078e00ff */
[----:B------:R-:W-:Y:S05]  /*0750*/  @P0 BRA `(.L_x_9) ;  /* 0x0000000400fc0947 */ /* 0x000fea0003800000 */
[----:B------:R-:W1:Y:S01]  /*0760*/  I2F.U32.RP R17, R10 ;  /* 0x0000000a00117306 */ /* 0x000e620000209000 */
[----:B------:R-:W-:Y:S01]  /*0770*/  IADD3 R16, PT, PT, R11, R10, RZ ;  /* 0x0000000a0b107210 */ /* 0x000fe20007ffe0ff */
[----:B------:R-:W-:Y:S01]  /*0780*/  BSSY.RECONVERGENT B1, `(.L_x_10) ;  /* 0x000003b000017945 */ /* 0x000fe20003800200 */
[----:B------:R-:W-:Y:S02]  /*0790*/  ISETP.NE.U32.AND P2, PT, R10, RZ, PT ;  /* 0x000000ff0a00720c */ /* 0x000fe40003f45070 */
[C---:B------:R-:W-:Y:S02]  /*07a0*/  ISETP.GE.AND P0, PT, R16.reuse, UR7, PT ;  /* 0x0000000710007c0c */ /* 0x040fe4000bf06270 */
[----:B------:R-:W-:Y:S02]  /*07b0*/  VIMNMX R14, PT, PT, R16, UR7, !PT ;  /* 0x00000007100e7c48 */ /* 0x000fe4000ffe0100 */
[----:B------:R-:W-:Y:S01]  /*07c0*/  SEL R15, RZ, 0x1, P0 ;  /* 0x00000001ff0f7807 */ /* 0x000fe20000000000 */
[----:B-1----:R-:W1:Y:S02]  /*07d0*/  MUFU.RCP R17, R17 ;  /* 0x0000001100117308 */ /* 0x002e640000001000 */
[----:B-1----:R-:W-:-:S06]  /*07e0*/  IADD3 R12, PT, PT, R17, 0xffffffe, RZ ;  /* 0x0ffffffe110c7810 */ /* 0x002fcc0007ffe0ff */
[----:B0-----:R0:W1:Y:S02]  /*07f0*/  F2I.FTZ.U32.TRUNC.NTZ R13, R12 ;  /* 0x0000000c000d7305 */ /* 0x001064000021f000 */
[----:B0-----:R-:W-:Y:S02]  /*0800*/  IMAD.MOV.U32 R12, RZ, RZ, RZ ;  /* 0x000000ffff0c7224 */ /* 0x001fe400078e00ff */
[----:B-1----:R-:W-:-:S04]  /*0810*/  IMAD.MOV R19, RZ, RZ, -R13 ;  /* 0x000000ffff137224 */ /* 0x002fc800078e0a0d */
[----:B------:R-:W-:-:S04]  /*0820*/  IMAD R19, R19, R10, RZ ;  /* 0x0000000a13137224 */ /* 0x000fc800078e02ff */
[----:B------:R-:W-:Y:S01]  /*0830*/  IMAD.HI.U32 R18, R13, R19, R12 ;  /* 0x000000130d127227 */ /* 0x000fe200078e000c */
[----:B------:R-:W-:Y:S02]  /*0840*/  IADD3 R13, PT, PT, R14, -R16, -R15 ;  /* 0x800000100e0d7210 */ /* 0x000fe40007ffe80f */
[----:B------:R-:W-:-:S03]  /*0850*/  MOV R19, R11 ;  /* 0x0000000b00137202 */ /* 0x000fc60000000f00 */
[----:B------:R-:W-:-:S05]  /*0860*/  IMAD.HI.U32 R12, R18, R13, RZ ;  /* 0x0000000d120c7227 */ /* 0x000fca00078e00ff */
[----:B------:R-:W-:-:S05]  /*0870*/  IADD3 R14, PT, PT, -R12, RZ, RZ ;  /* 0x000000ff0c0e7210 */ /* 0x000fca0007ffe1ff */
[----:B------:R-:W-:Y:S02]  /*0880*/  IMAD R13, R10, R14, R13 ;  /* 0x0000000e0a0d7224 */ /* 0x000fe400078e020d */
[----:B------:R-:W0:Y:S03]  /*0890*/  LDS R14, [UR4] ;  /* 0x00000004ff0e7984 */ /* 0x000e260008000800 */
[----:B------:R-:W-:-:S13]  /*08a0*/  ISETP.GE.U32.AND P0, PT, R13, R10, PT ;  /* 0x0000000a0d00720c */ /* 0x000fda0003f06070 */
[----:B------:R-:W-:Y:S01]  /*08b0*/  @P0 IMAD.IADD R13, R13, 0x1, -R10 ;  /* 0x000000010d0d0824 */ /* 0x000fe200078e0a0a */
[----:B------:R-:W-:-:S04]  /*08c0*/  @P0 IADD3 R12, PT, PT, R12, 0x1, RZ ;  /* 0x000000010c0c0810 */ /* 0x000fc80007ffe0ff */
[----:B------:R-:W-:-:S13]  /*08d0*/  ISETP.GE.U32.AND P1, PT, R13, R10, PT ;  /* 0x0000000a0d00720c */ /* 0x000fda0003f26070 */
[----:B------:R-:W-:Y:S01]  /*08e0*/  @P1 VIADD R12, R12, 0x1 ;  /* 0x000000010c0c1836 */ /* 0x000fe20000000000 */
[----:B------:R-:W-:-:S04]  /*08f0*/  @!P2 LOP3.LUT R12, RZ, R10, RZ, 0x33, !PT ;  /* 0x0000000aff0ca212 */ /* 0x000fc800078e33ff */
[----:B------:R-:W-:Y:S01]  /*0900*/  IADD3 R12, PT, PT, R15, R12, RZ ;  /* 0x0000000c0f0c7210 */ /* 0x000fe20007ffe0ff */
[----:B------:R-:W-:-:S03]  /*0910*/  IMAD.MOV.U32 R15, RZ, RZ, RZ ;  /* 0x000000ffff0f7224 */ /* 0x000fc600078e00ff */
[C---:B------:R-:W-:Y:S02]  /*0920*/  LOP3.LUT R13, R12.reuse, 0x3, RZ, 0xc0, !PT ;  /* 0x000000030c0d7812 */ /* 0x040fe400078ec0ff */
[----:B------:R-:W-:Y:S02]  /*0930*/  ISETP.GE.U32.AND P0, PT, R12, 0x3, PT ;  /* 0x000000030c00780c */ /* 0x000fe40003f06070 */
[----:B------:R-:W-:-:S13]  /*0940*/  ISETP.NE.AND P1, PT, R13, 0x3, PT ;  /* 0x000000030d00780c */ /* 0x000fda0003f25270 */
[----:B0-----:R-:W-:Y:S05]  /*0950*/  @!P1 BRA `(.L_x_11) ;  /* 0x0000000000749947 */ /* 0x001fea0003800000 */
[----:B------:R-:W-:Y:S02]  /*0960*/  VIADD R12, R12, 0x1 ;  /* 0x000000010c0c7836 */ /* 0x000fe40000000000 */
[----:B------:R-:W-:Y:S02]  /*0970*/  HFMA2 R15, -RZ, RZ, 0, 0 ;  /* 0x00000000ff0f7431 */ /* 0x000fe400000001ff */
[----:B------:R-:W-:Y:S01]  /*0980*/  IMAD.MOV.U32 R19, RZ, RZ, R11 ;  /* 0x000000ffff137224 */ /* 0x000fe200078e000b */
[----:B------:R-:W-:Y:S01]  /*0990*/  LOP3.LUT R16, R12, 0x3, RZ, 0xc0, !PT ;  /* 0x000000030c107812 */ /* 0x000fe200078ec0ff */
[----:B------:R-:W-:-:S03]  /*09a0*/  IMAD.WIDE.U32 R12, R11, 0x4, R4 ;  /* 0x000000040b0c7825 */ /* 0x000fc600078e0004 */
[----:B------:R-:W-:-:S07]  /*09b0*/  IADD3 R16, PT, PT, -R16, RZ, RZ ;  /* 0x000000ff10107210 */ /* 0x000fce0007ffe1ff */
.L_x_12:
[----:B------:R-:W-:-:S04]  /*09c0*/  IADD3 R22, P1, PT, R12, UR10, RZ ;  /* 0x0000000a0c167c10 */ /* 0x000fc8000ff3e0ff */
[----:B------:R-:W-:-:S06]  /*09d0*/  IADD3.X R23, PT, PT, R13, UR11, RZ, P1, !PT ;  /* 0x0000000b0d177c10 */ /* 0x000fcc0008ffe4ff */
[----:B------:R-:W2:Y:S01]  /*09e0*/  LDG.E.CONSTANT R23, desc[UR8][R22.64] ;  /* 0x0000000816177981 */ /* 0x000ea2000c1e9900 */
[----:B0-----:R-:W-:Y:S01]  /*09f0*/  IMAD.MOV.U32 R18, RZ, RZ, 0x3bbb989d ;  /* 0x3bbb989dff127424 */ /* 0x001fe200078e00ff */
[----:B------:R-:W-:Y:S01]  /*0a00*/  MOV R21, 0x437c0000 ;  /* 0x437c000000157802 */ /* 0x000fe20000000f00 */
[----:B------:R-:W-:Y:S01]  /*0a10*/  VIADD R16, R16, 0x1 ;  /* 0x0000000110107836 */ /* 0x000fe20000000000 */
[----:B------:R-:W-:Y:S01]  /*0a20*/  IADD3 R19, PT, PT, R10, R19, RZ ;  /* 0x000000130a137210 */ /* 0x000fe20007ffe0ff */
[----:B--2---:R-:W-:-:S04]  /*0a30*/  FADD R17, -R14, R23 ;  /* 0x000000170e117221 */ /* 0x004fc80000000100 */
[----:B------:R-:W-:-:S04]  /*0a40*/  FFMA.SAT R18, R17, R18, 0.5 ;  /* 0x3f00000011127423 */ /* 0x000fc80000002012 */
[----:B------:R-:W-:-:S04]  /*0a50*/  FFMA.RM R18, R18, R21, 12582913 ;  /* 0x4b40000112127423 */ /* 0x000fc80000004015 */
[C---:B------:R-:W-:Y:S01]  /*0a60*/  FADD R20, R18.reuse, -12583039 ;  /* 0xcb40007f12147421 */ /* 0x040fe20000000000 */
[----:B------:R-:W-:-:S03]  /*0a70*/  IMAD.SHL.U32 R18, R18, 0x800000, RZ ;  /* 0x0080000012127824 */ /* 0x000fc600078e00ff */
[----:B------:R-:W-:-:S04]  /*0a80*/  FFMA R20, R17, 1.4426950216293334961, -R20 ;  /* 0x3fb8aa3b11147823 */ /* 0x000fc80000000814 */
[----:B------:R-:W-:Y:S01]  /*0a90*/  FFMA R17, R17, 1.925963033500011079e-08, R20 ;  /* 0x32a5706011117823 */ /* 0x000fe20000000014 */
[----:B------:R-:W-:-:S04]  /*0aa0*/  IADD3 R20, P1, PT, R12, R8, RZ ;  /* 0x000000080c147210 */ /* 0x000fc80007f3e0ff */
[----:B------:R-:W-:Y:S01]  /*0ab0*/  IADD3.X R21, PT, PT, R13, R9, RZ, P1, !PT ;  /* 0x000000090d157210 */ /* 0x000fe20000ffe4ff */
[----:B------:R-:W0:Y:S01]  /*0ac0*/  MUFU.EX2 R17, R17 ;  /* 0x0000001100117308 */ /* 0x000e220000000800 */
[----:B------:R-:W-:Y:S01]  /*0ad0*/  ISETP.NE.AND P1, PT, R16, RZ, PT ;  /* 0x000000ff1000720c */ /* 0x000fe20003f25270 */
[----:B------:R-:W-:-:S04]  /*0ae0*/  IMAD.WIDE.U32 R12, R10, 0x4, R12 ;  /* 0x000000040a0c7825 */ /* 0x000fc800078e000c */
[----:B0-----:R-:W-:-:S04]  /*0af0*/  FMUL R18, R18, R17 ;  /* 0x0000001112127220 */ /* 0x001fc80000400000 */
[----:B------:R-:W-:Y:S01]  /*0b00*/  FADD R15, R18, R15 ;  /* 0x0000000f120f7221 */ /* 0x000fe20000000000 */
[----:B------:R0:W-:Y:S03]  /*0b10*/  STG.E desc[UR8][R20.64], R18 ;  /* 0x0000001214007986 */ /* 0x0001e6000c101908 */
[----:B------:R-:W-:Y:S05]  /*0b20*/  @P1 BRA `(.L_x_12) ;  /* 0xfffffffc00a41947 */ /* 0x000fea000383ffff */
.L_x_11:
[----:B------:R-:W-:Y:S05]  /*0b30*/  BSYNC.RECONVERGENT B1 ;  /* 0x0000000000017941 */ /* 0x000fea0003800200 */
.L_x_10:
[----:B------:R-:W-:Y:S05]  /*0b40*/  @!P0 BRA `(.L_x_9) ;  /* 0x0000000400008947 */ /* 0x000fea0003800000 */
.L_x_13:
[----:B-1----:R-:W-:Y:S02]  /*0b50*/  IMAD.IADD R13, R10, 0x1, R19 ;  /* 0x000000010a0d7824 */ /* 0x002fe400078e0213 */
[----:B------:R-:W-:-:S04]  /*0b60*/  IMAD.WIDE.U32 R8, R19, 0x4, R6 ;  /* 0x0000000413087825 */ /* 0x000fc800078e0006 */
[C---:B0-----:R-:W-:Y:S02]  /*0b70*/  IMAD.WIDE.U32 R20, R13.reuse, 0x4, R6 ;  /* 0x000000040d147825 */ /* 0x041fe400078e0006 */
[----:B------:R-:W2:Y:S04]  /*0b80*/  LDG.E.CONSTANT R9, desc[UR8][R8.64] ;  /* 0x0000000808097981 */ /* 0x000ea8000c1e9900 */
[----:B------:R0:W3:Y:S02]  /*0b90*/  LDG.E.CONSTANT R29, desc[UR8][R20.64] ;  /* 0x00000008141d7981 */ /* 0x0000e4000c1e9900 */
[----:B0-----:R-:W-:-:S05]  /*0ba0*/  IADD3 R21, PT, PT, R13, R10, RZ ;  /* 0x0000000a0d157210 */ /* 0x001fca0007ffe0ff */
[----:B------:R-:W-:-:S04]  /*0bb0*/  IMAD.WIDE.U32 R26, R21, 0x4, R6 ;  /* 0x00000004151a7825 */ /* 0x000fc800078e0006 */
[----:B------:R-:W-:Y:S02]  /*0bc0*/  IMAD.IADD R17, R21, 0x1, R10 ;  /* 0x0000000115117824 */ /* 0x000fe400078e020a */
[----:B------:R-:W4:Y:S02]  /*0bd0*/  LDG.E.CONSTANT R27, desc[UR8][R26.64] ;  /* 0x000000081a1b7981 */ /* 0x000f24000c1e9900 */
[----:B------:R-:W-:-:S05]  /*0be0*/  IMAD.WIDE.U32 R22, R17, 0x4, R6 ;  /* 0x0000000411167825 */ /* 0x000fca00078e0006 */
[----:B------:R4:W5:Y:S01]  /*0bf0*/  LDG.E.CONSTANT R25, desc[UR8][R22.64] ;  /* 0x0000000816197981 */ /* 0x000962000c1e9900 */
[----:B------:R-:W-:Y:S01]  /*0c00*/  MOV R12, 0x3bbb989d ;  /* 0x3bbb989d000c7802 */ /* 0x000fe20000000f00 */
[----:B------:R-:W-:Y:S02]  /*0c10*/  IMAD.MOV.U32 R16, RZ, RZ, 0x437c0000 ;  /* 0x437c0000ff107424 */ /* 0x000fe400078e00ff */
[C---:B--2---:R-:W-:Y:S01]  /*0c20*/  FADD R18, -R14.reuse, R9 ;  /* 0x000000090e127221 */ /* 0x044fe20000000100 */
[----:B---3--:R-:W-:-:S03]  /*0c30*/  FADD R29, -R14, R29 ;  /* 0x0000001d0e1d7221 */ /* 0x008fc60000000100 */
[-C--:B------:R-:W-:Y:S01]  /*0c40*/  FFMA.SAT R9, R18, R12.reuse, 0.5 ;  /* 0x3f00000012097423 */ /* 0x080fe2000000200c */
[----:B------:R-:W-:-:S03]  /*0c50*/  FFMA.SAT R20, R29, R12, 0.5 ;  /* 0x3f0000001d147423 */ /* 0x000fc6000000200c */
[-C--:B------:R-:W-:Y:S01]  /*0c60*/  FFMA.RM R8, R9, R16.reuse, 12582913 ;  /* 0x4b40000109087423 */ /* 0x080fe20000004010 */
[----:B------:R-:W-:-:S03]  /*0c70*/  FFMA.RM R9, R20, R16, 12582913 ;  /* 0x4b40000114097423 */ /* 0x000fc60000004010 */
[----:B------:R-:W-:Y:S01]  /*0c80*/  FADD R20, R8, -12583039 ;  /* 0xcb40007f08147421 */ /* 0x000fe20000000000 */
[----:B------:R-:W-:-:S03]  /*0c90*/  FADD R24, R9, -12583039 ;  /* 0xcb40007f09187421 */ /* 0x000fc60000000000 */
[----:B------:R-:W-:Y:S01]  /*0ca0*/  FFMA R20, R18, 1.4426950216293334961, -R20 ;  /* 0x3fb8aa3b12147823 */ /* 0x000fe20000000814 */
[----:B------:R-:W-:-:S03]  /*0cb0*/  FFMA R24, R29, 1.4426950216293334961, -R24 ;  /* 0x3fb8aa3b1d187823 */ /* 0x000fc60000000818 */
[----:B------:R-:W-:Y:S01]  /*0cc0*/  FFMA R20, R18, 1.925963033500011079e-08, R20 ;  /* 0x32a5706012147823 */ /* 0x000fe20000000014 */
[----:B------:R-:W-:Y:S01]  /*0cd0*/  FFMA R29, R29, 1.925963033500011079e-08, R24 ;  /* 0x32a570601d1d7823 */ /* 0x000fe20000000018 */
[----:B----4-:R-:W-:-:S04]  /*0ce0*/  FADD R23, -R14, R27 ;  /* 0x0000001b0e177221 */ /* 0x010fc80000000100 */
[----:B------:R-:W0:Y:S01]  /*0cf0*/  MUFU.EX2 R20, R20 ;  /* 0x0000001400147308 */ /* 0x000e220000000800 */
[----:B------:R-:W-:Y:S01]  /*0d00*/  FFMA.SAT R27, R23, R12, 0.5 ;  /* 0x3f000000171b7423 */ /* 0x000fe2000000200c */
[----:B-----5:R-:W-:-:S03]  /*0d10*/  FADD R25, -R14, R25 ;  /* 0x000000190e197221 */ /* 0x020fc60000000100 */
[----:B------:R-:W-:-:S03]  /*0d20*/  FFMA.RM R18, R27, R16, 12582913 ;  /* 0x4b4000011b127423 */ /* 0x000fc60000004010 */
[----:B------:R-:W1:Y:S01]  /*0d30*/  MUFU.EX2 R29, R29 ;  /* 0x0000001d001d7308 */ /* 0x000e620000000800 */
[----:B------:R-:W-:Y:S01]  /*0d40*/  FFMA.SAT R27, R25, R12, 0.5 ;  /* 0x3f000000191b7423 */ /* 0x000fe2000000200c */
[C---:B------:R-:W-:Y:S01]  /*0d50*/  FADD R12, R18.reuse, -12583039 ;  /* 0xcb40007f120c7421 */ /* 0x040fe20000000000 */
[----:B------:R-:W-:Y:S02]  /*0d60*/  SHF.L.U32 R18, R18, 0x17, RZ ;  /* 0x0000001712127819 */ /* 0x000fe400000006ff */
[----:B------:R-:W-:Y:S01]  /*0d70*/  FFMA.RM R16, R27, R16, 12582913 ;  /* 0x4b4000011b107423 */ /* 0x000fe20000004010 */
[----:B------:R-:W-:-:S03]  /*0d80*/  FFMA R12, R23, 1.4426950216293334961, -R12 ;  /* 0x3fb8aa3b170c7823 */ /* 0x000fc6000000080c */
[----:B------:R-:W-:Y:S01]  /*0d90*/  FADD R24, R16, -12583039 ;  /* 0xcb40007f10187421 */ /* 0x000fe20000000000 */
[----:B------:R-:W-:Y:S01]  /*0da0*/  FFMA R22, R23, 1.925963033500011079e-08, R12 ;  /* 0x32a5706017167823 */ /* 0x000fe2000000000c */
[----:B------:R-:W-:Y:S01]  /*0db0*/  SHF.L.U32 R23, R8, 0x17, RZ ;  /* 0x0000001708177819 */ /* 0x000fe200000006ff */
[----:B------:R-:W-:Y:S02]  /*0dc0*/  IMAD.SHL.U32 R8, R9, 0x800000, RZ ;  /* 0x0080000009087824 */ /* 0x000fe400078e00ff */
[----:B------:R-:W-:Y:S01]  /*0dd0*/  FFMA R24, R25, 1.4426950216293334961, -R24 ;  /* 0x3fb8aa3b19187823 */ /* 0x000fe20000000818 */
[----:B------:R2:W3:Y:S01]  /*0de0*/  MUFU.EX2 R27, R22 ;  /* 0x00000016001b7308 */ /* 0x0004e20000000800 */
[----:B------:R-:W-:Y:S02]  /*0df0*/  IMAD.SHL.U32 R9, R16, 0x800000, RZ ;  /* 0x0080000010097824 */ /* 0x000fe400078e00ff */
[----:B0-----:R-:W-:Y:S01]  /*0e00*/  FMUL R16, R23, R20 ;  /* 0x0000001417107220 */ /* 0x001fe20000400000 */
[----:B------:R-:W-:Y:S01]  /*0e10*/  FFMA R24, R25, 1.925963033500011079e-08, R24 ;  /* 0x32a5706019187823 */ /* 0x000fe20000000018 */
[----:B-1----:R-:W-:Y:S01]  /*0e20*/  FMUL R25, R8, R29 ;  /* 0x0000001d08197220 */ /* 0x002fe20000400000 */
[----:B------:R-:W-:-:S02]  /*0e30*/  IMAD.WIDE.U32 R20, R21, 0x4, R2 ;  /* 0x0000000415147825 */ /* 0x000fc400078e0002 */
[----:B------:R-:W0:Y:S02]  /*0e40*/  MUFU.EX2 R12, R24 ;  /* 0x00000018000c7308 */ /* 0x000e240000000800 */
[----:B--2---:R-:W-:-:S04]  /*0e50*/  IMAD.WIDE.U32 R22, R17, 0x4, R2 ;  /* 0x0000000411167825 */ /* 0x004fc800078e0002 */
[----:B---3--:R-:W-:Y:S01]  /*0e60*/  FMUL R27, R18, R27 ;  /* 0x0000001b121b7220 */ /* 0x008fe20000400000 */
[----:B------:R-:W-:-:S04]  /*0e70*/  FADD R18, R16, R15 ;  /* 0x0000000f10127221 */ /* 0x000fc80000000000 */
[----:B------:R-:W-:Y:S01]  /*0e80*/  FADD R18, R18, R25 ;  /* 0x0000001912127221 */ /* 0x000fe20000000000 */
[----:B0-----:R-:W-:Y:S01]  /*0e90*/  FMUL R29, R9, R12 ;  /* 0x0000000c091d7220 */ /* 0x001fe20000400000 */
[----:B------:R-:W-:Y:S01]  /*0ea0*/  IMAD.WIDE.U32 R8, R19, 0x4, R2 ;  /* 0x0000000413087825 */ /* 0x000fe200078e0002 */
[----:B------:R-:W-:-:S03]  /*0eb0*/  IADD3 R19, PT, PT, R17, R10, RZ ;  /* 0x0000000a11137210 */ /* 0x000fc60007ffe0ff */
[----:B------:R-:W-:Y:S01]  /*0ec0*/  FADD R18, R18, R27 ;  /* 0x0000001b12127221 */ /* 0x000fe20000000000 */
[----:B------:R-:W-:Y:S01]  /*0ed0*/  IMAD.WIDE.U32 R12, R13, 0x4, R2 ;  /* 0x000000040d0c7825 */ /* 0x000fe200078e0002 */
[----:B------:R1:W-:Y:S01]  /*0ee0*/  STG.E desc[UR8][R8.64], R16 ;  /* 0x0000001008007986 */ /* 0x0003e2000c101908 */
[----:B------:R-:W-:Y:S02]  /*0ef0*/  ISETP.GE.AND P0, PT, R19, UR7, PT ;  /* 0x0000000713007c0c */ /* 0x000fe4000bf06270 */
[----:B------:R-:W-:Y:S01]  /*0f00*/  FADD R15, R18, R29 ;  /* 0x0000001d120f7221 */ /* 0x000fe20000000000 */
[----:B------:R1:W-:Y:S04]  /*0f10*/  STG.E desc[UR8][R12.64], R25 ;  /* 0x000000190c007986 */ /* 0x0003e8000c101908 */
[----:B------:R1:W-:Y:S04]  /*0f20*/  STG.E desc[UR8][R20.64], R27 ;  /* 0x0000001b14007986 */ /* 0x0003e8000c101908 */
[----:B------:R1:W-:Y:S02]  /*0f30*/  STG.E desc[UR8][R22.64], R29 ;  /* 0x0000001d16007986 */ /* 0x0003e4000c101908 */
[----:B------:R-:W-:Y:S05]  /*0f40*/  @!P0 BRA `(.L_x_13) ;  /* 0xfffffffc00008947 */ /* 0x000fea000383ffff */
.L_x_9:
[----:B------:R-:W-:Y:S05]  /*0f50*/  BSYNC.RECONVERGENT B0 ;  /* 0x0000000000007941 */ /* 0x000fea0003800200 */
.L_x_8:
[----:B------:R-:W2:Y:S01]  /*0f60*/  S2UR UR5, SR_CgaCtaId ;  /* 0x00000000000579c3 */ /* 0x000ea20000008800 */
[----:B------:R-:W-:Y:S01]  /*0f70*/  ISETP.GE.U32.AND P0, PT, R10, 0x2, PT ;  /* 0x000000020a00780c */ /* 0x000fe20003f06070 */
[----:B------:R-:W-:Y:S01]  /*0f80*/  UMOV UR4, 0x400 ;  /* 0x0000040000047882 */ /* 0x000fe20000000000 */
[----:B------:R3:W-:Y:S01]  /*0f90*/  STS [R0], R15 ;  /* 0x0000000f00007388 */ /* 0x0007e20000000800 */
[----:B--2---:R-:W-:-:S04]  /*0fa0*/  ULEA UR4, UR5, UR4, 0x18 ;  /* 0x0000000405047291 */ /* 0x004fc8000f8ec0ff */
[----:B------:R-:W-:Y:S06]  /*0fb0*/  BAR.SYNC.DEFER_BLOCKING 0x0 ;  /* 0x0000000000007b1d */ /* 0x000fec0000010000 */
[----:B---3--:R-:W-:Y:S05]  /*0fc0*/  @!P0 BRA `(.L_x_14) ;  /* 0x0000000000308947 */ /* 0x008fea0003800000 */
[----:B------:R-:W-:-:S07]  /*0fd0*/  IMAD.MOV.U32 R6, RZ, RZ, R10 ;  /* 0x000000ffff067224 */ /* 0x000fce00078e000a */
.L_x_15:
[----:B-1----:R-:W-:-:S04]  /*0fe0*/  SHF.R.U32.HI R12, RZ, 0x1, R6 ;  /* 0x00000001ff0c7819 */ /* 0x002fc80000011606 */
[----:B------:R-:W-:-:S13]  /*0ff0*/  ISETP.GE.U32.AND P0, PT, R11, R12, PT ;  /* 0x0000000c0b00720c */ /* 0x000fda0003f06070 */
[----:B------:R-:W-:Y:S01]  /*1000*/  @!P0 LEA R7, R12, R0, 0x2 ;  /* 0x000000000c078211 */ /* 0x000fe200078e10ff */
[----:B------:R-:W-:Y:S05]  /*1010*/  @!P0 LDS R8, [R0] ;  /* 0x0000000000088984 */ /* 0x000fea0000000800 */
[----:B------:R-:W1:Y:S02]  /*1020*/  @!P0 LDS R7, [R7] ;  /* 0x0000000007078984 */ /* 0x000e640000000800 */
[----:B-1----:R-:W-:-:S05]  /*1030*/  @!P0 FADD R9, R7, R8 ;  /* 0x0000000807098221 */ /* 0x002fca0000000000 */
[----:B------:R2:W-:Y:S01]  /*1040*/  @!P0 STS [R0], R9 ;  /* 0x0000000900008388 */ /* 0x0005e20000000800 */
[----:B------:R-:W-:Y:S01]  /*1050*/  BAR.SYNC.DEFER_BLOCKING 0x0 ;  /* 0x0000000000007b1d */ /* 0x000fe20000010000 */
[----:B------:R-:W-:Y:S01]  /*1060*/  ISETP.GT.U32.AND P0, PT, R6, 0x3, PT ;  /* 0x000000030600780c */ /* 0x000fe20003f04070 */
[----:B------:R-:W-:-:S12]  /*1070*/  IMAD.MOV.U32 R6, RZ, RZ, R12 ;  /* 0x000000ffff067224 */ /* 0x000fd800078e000c */
[----:B--2---:R-:W-:Y:S05]  /*1080*/  @P0 BRA `(.L_x_15) ;  /* 0xfffffffc00d40947 */ /* 0x004fea000383ffff */
.L_x_14:
[----:B0-----:R-:W0:Y:S01]  /*1090*/  LDS R0, [UR4] ;  /* 0x00000004ff007984 */ /* 0x001e220008000800 */
[----:B------:R-:W2:Y:S02]  /*10a0*/  LDCU UR4, c[0x0][0x394] ;  /* 0x00007280ff0477ac */ /* 0x000ea40008000800 */
[----:B--2---:R-:W-:Y:S02]  /*10b0*/  ISETP.GE.AND P3, PT, R11, UR4, PT ;  /* 0x000000040b007c0c */ /* 0x004fe4000bf66270 */
[----:B0-----:R-:W-:-:S04]  /*10c0*/  IADD3 R6, PT, PT, R0, 0x1800000, RZ ;  /* 0x0180000000067810 */ /* 0x001fc80007ffe0ff */
[----:B------:R-:W-:-:S04]  /*10d0*/  LOP3.LUT R6, R6, 0x7f800000, RZ, 0xc0, !PT ;  /* 0x7f80000006067812 */ /* 0x000fc800078ec0ff */
[----:B------:R-:W-:-:S13]  /*10e0*/  ISETP.GT.U32.AND P0, PT, R6, 0x1ffffff, PT ;  /* 0x01ffffff0600780c */ /* 0x000fda0003f04070 */
[----:B------:R-:W-:Y:S05]  /*10f0*/  @P0 BRA `(.L_x_16) ;  /* 0x00000000000c0947 */ /* 0x000fea0003800000 */
[----:B------:R-:W-:-:S07]  /*1100*/  MOV R6, 0x1120 ;  /* 0x0000112000067802 */ /* 0x000fce0000000f00 */
[----:B-1----:R-:W-:Y:S05]  /*1110*/  CALL.REL.NOINC `($__internal_0_$__cuda_sm20_rcp_rn_f32_slowpath) ;  /* 0x0000000400387944 */ /* 0x002fea0003c00000 */
[----:B------:R-:W-:Y:S05]  /*1120*/  BRA `(.L_x_17) ;  /* 0x0000000000107947 */ /* 0x000fea0003800000 */
.L_x_16:
[----:B------:R-:W0:Y:S02]  /*1130*/  MUFU.RCP R7, R0 ;  /* 0x0000000000077308 */ /* 0x000e240000001000 */
[----:B0-----:R-:W-:-:S04]  /*1140*/  FFMA R6, R0, R7, -1 ;  /* 0xbf80000000067423 */ /* 0x001fc80000000007 */
[----:B------:R-:W-:-:S04]  /*1150*/  FADD.FTZ R6, -R6, -RZ ;  /* 0x800000ff06067221 */ /* 0x000fc80000010100 */
[----:B------:R-:W-:-:S07]  /*1160*/  FFMA R0, R7, R6, R7 ;  /* 0x0000000607007223 */ /* 0x000fce0000000007 */
.L_x_17:
[----:B------:R-:W-:Y:S05]  /*1170*/  @P3 EXIT ;  /* 0x000000000000394d */ /* 0x000fea0003800000 */
[----:B-1----:R-:W0:Y:S01]  /*1180*/  I2F.U32.RP R13, R10 ;  /* 0x0000000a000d7306 */ /* 0x002e220000209000 */
[----:B------:R-:W1:Y:S01]  /*1190*/  LDCU UR4, c[0x0][0x394] ;  /* 0x00007280ff0477ac */ /* 0x000e620008000800 */
[----:B------:R-:W-:Y:S01]  /*11a0*/  IMAD.IADD R8, R11, 0x1, R10 ;  /* 0x000000010b087824 */ /* 0x000fe200078e020a */
[----:B------:R-:W-:Y:S01]  /*11b0*/  ISETP.NE.U32.AND P2, PT, R10, RZ, PT ;  /* 0x000000ff0a00720c */ /* 0x000fe20003f45070 */
[----:B------:R-:W-:Y:S04]  /*11c0*/  BSSY.RECONVERGENT B0, `(.L_x_18) ;  /* 0x000002b000007945 */ /* 0x000fe80003800200 */
[----:B0-----:R-:W0:Y:S01]  /*11d0*/  MUFU.RCP R13, R13 ;  /* 0x0000000d000d7308 */ /* 0x001e220000001000 */
[C---:B-1----:R-:W-:Y:S02]  /*11e0*/  ISETP.GE.AND P0, PT, R8.reuse, UR4, PT ;  /* 0x0000000408007c0c */ /* 0x042fe4000bf06270 */
[----:B------:R-:W-:-:S02]  /*11f0*/  VIMNMX R9, PT, PT, R8, UR4, !PT ;  /* 0x0000000408097c48 */ /* 0x000fc4000ffe0100 */
[----:B------:R-:W-:-:S04]  /*1200*/  SEL R12, RZ, 0x1, P0 ;  /* 0x00000001ff0c7807 */ /* 0x000fc80000000000 */
[----:B------:R-:W-:Y:S01]  /*1210*/  IADD3 R9, PT, PT, R9, -R8, -R12 ;  /* 0x8000000809097210 */ /* 0x000fe20007ffe80c */
[----:B0-----:R-:W-:-:S04]  /*1220*/  VIADD R6, R13, 0xffffffe ;  /* 0x0ffffffe0d067836 */ /* 0x001fc80000000000 */
        /* <DEDUP_REMOVED lines=11> */
[----:B------:R-:W-:-:S13]  /*12e0*/  ISETP.GE.U32.AND P1, PT, R9, R10, PT ;  /* 0x0000000a0900720c */ /* 0x000fda0003f26070 */
[----:B------:R-:W-:Y:S02]  /*12f0*/  @P1 IADD3 R7, PT, PT, R7, 0x1, RZ ;  /* 0x0000000107071810 */ /* 0x000fe40007ffe0ff */
[----:B------:R-:W-:-:S05]  /*1300*/  @!P2 LOP3.LUT R7, RZ, R10, RZ, 0x33, !PT ;  /* 0x0000000aff07a212 */ /* 0x000fca00078e33ff */
[----:B------:R-:W-:-:S05]  /*1310*/  IMAD.IADD R6, R12, 0x1, R7 ;  /* 0x000000010c067824 */ /* 0x000fca00078e0207 */
[C---:B------:R-:W-:Y:S02]  /*1320*/  LOP3.LUT R7, R6.reuse, 0x3, RZ, 0xc0, !PT ;  /* 0x0000000306077812 */ /* 0x040fe400078ec0ff */
[----:B------:R-:W-:Y:S02]  /*1330*/  ISETP.GE.U32.AND P1, PT, R6, 0x3, PT ;  /* 0x000000030600780c */ /* 0x000fe40003f26070 */
[----:B------:R-:W-:-:S13]  /*1340*/  ISETP.NE.AND P0, PT, R7, 0x3, PT ;  /* 0x000000030700780c */ /* 0x000fda0003f05270 */
[----:B------:R-:W-:Y:S05]  /*1350*/  @!P0 BRA `(.L_x_19) ;  /* 0x0000000000448947 */ /* 0x000fea0003800000 */
[----:B------:R-:W0:Y:S01]  /*1360*/  LDCU.64 UR6, c[0x0][0x380] ;  /* 0x00007000ff0677ac */ /* 0x000e220008000a00 */
[----:B------:R-:W-:Y:S01]  /*1370*/  IMAD.WIDE.U32 R4, R11, 0x4, R4 ;  /* 0x000000040b047825 */ /* 0x000fe200078e0004 */
[----:B------:R-:W-:-:S04]  /*1380*/  IADD3 R6, PT, PT, R6, 0x1, RZ ;  /* 0x0000000106067810 */ /* 0x000fc80007ffe0ff */
[----:B------:R-:W-:-:S05]  /*1390*/  LOP3.LUT R6, R6, 0x3, RZ, 0xc0, !PT ;  /* 0x0000000306067812 */ /* 0x000fca00078ec0ff */
[----:B------:R-:W-:Y:S02]  /*13a0*/  IMAD R11, R6, R10, R11 ;  /* 0x0000000a060b7224 */ /* 0x000fe400078e020b */
[----:B------:R-:W-:Y:S01]  /*13b0*/  IMAD.MOV R8, RZ, RZ, -R6 ;  /* 0x000000ffff087224 */ /* 0x000fe200078e0a06 */
[----:B0-----:R-:W-:-:S04]  /*13c0*/  IADD3 R4, P0, PT, R4, UR6, RZ ;  /* 0x0000000604047c10 */ /* 0x001fc8000ff1e0ff */
[----:B------:R-:W-:-:S09]  /*13d0*/  IADD3.X R5, PT, PT, R5, UR7, RZ, P0, !PT ;  /* 0x0000000705057c10 */ /* 0x000fd200087fe4ff */
.L_x_20:
[----:B0-----:R-:W-:Y:S01]  /*13e0*/  MOV R6, R4 ;  /* 0x0000000400067202 */ /* 0x001fe20000000f00 */
[----:B------:R-:W-:-:S05]  /*13f0*/  IMAD.MOV.U32 R7, RZ, RZ, R5 ;  /* 0x000000ffff077224 */ /* 0x000fca00078e0005 */
[----:B------:R-:W2:Y:S01]  /*1400*/  LDG.E R5, desc[UR8][R6.64] ;  /* 0x0000000806057981 */ /* 0x000ea2000c1e1900 */
[----:B------:R-:W-:-:S04]  /*1410*/  IADD3 R8, PT, PT, R8, 0x1, RZ ;  /* 0x0000000108087810 */ /* 0x000fc80007ffe0ff */
[----:B------:R-:W-:Y:S01]  /*1420*/  ISETP.NE.AND P0, PT, R8, RZ, PT ;  /* 0x000000ff0800720c */ /* 0x000fe20003f05270 */
[----:B--2---:R-:W-:Y:S01]  /*1430*/  FMUL R9, R5, R0 ;  /* 0x0000000005097220 */ /* 0x004fe20000400000 */
[----:B------:R-:W-:-:S04]  /*1440*/  IMAD.WIDE.U32 R4, R10, 0x4, R6 ;  /* 0x000000040a047825 */ /* 0x000fc800078e0006 */
[----:B------:R0:W-:Y:S07]  /*1450*/  STG.E desc[UR8][R6.64], R9 ;  /* 0x0000000906007986 */ /* 0x0001ee000c101908 */
[----:B------:R-:W-:Y:S05]  /*1460*/  @P0 BRA `(.L_x_20) ;  /* 0xfffffffc00dc0947 */ /* 0x000fea000383ffff */
.L_x_19:
[----:B------:R-:W-:Y:S05]  /*1470*/  BSYNC.RECONVERGENT B0 ;  /* 0x0000000000007941 */ /* 0x000fea0003800200 */
.L_x_18:
[----:B------:R-:W-:Y:S05]  /*1480*/  @!P1 EXIT ;  /* 0x000000000000994d */ /* 0x000fea0003800000 */
.L_x_21:
[----:B-1----:R-:W-:-:S05]  /*1490*/  IMAD.WIDE.U32 R4, R11, 0x4, R2 ;  /* 0x000000040b047825 */ /* 0x002fca00078e0002 */
[----:B0-----:R-:W2:Y:S01]  /*14a0*/  LDG.E R7, desc[UR8][R4.64] ;  /* 0x0000000804077981 */ /* 0x001ea2000c1e1900 */
[----:B------:R-:W-:Y:S02]  /*14b0*/  IMAD.IADD R9, R10, 0x1, R11 ;  /* 0x000000010a097824 */ /* 0x000fe400078e020b */
[----:B--2---:R-:W-:Y:S02]  /*14c0*/  FMUL R11, R7, R0 ;  /* 0x00000000070b7220 */ /* 0x004fe40000400000 */
[----:B------:R-:W-:-:S03]  /*14d0*/  IMAD.WIDE.U32 R6, R9, 0x4, R2 ;  /* 0x0000000409067825 */ /* 0x000fc600078e0002 */
[----:B------:R0:W-:Y:S04]  /*14e0*/  STG.E desc[UR8][R4.64], R11 ;  /* 0x0000000b04007986 */ /* 0x0001e8000c101908 */
[----:B------:R-:W2:Y:S01]  /*14f0*/  LDG.E R13, desc[UR8][R6.64] ;  /* 0x00000008060d7981 */ /* 0x000ea2000c1e1900 */
[----:B------:R-:W-:-:S05]  /*1500*/  IADD3 R17, PT, PT, R9, R10, RZ ;  /* 0x0000000a09117210 */ /* 0x000fca0007ffe0ff */
[----:B------:R-:W-:-:S04]  /*1510*/  IMAD.WIDE.U32 R8, R17, 0x4, R2 ;  /* 0x0000000411087825 */ /* 0x000fc800078e0002 */
[----:B--2---:R-:W-:-:S05]  /*1520*/  FMUL R15, R13, R0 ;  /* 0x000000000d0f7220 */ /* 0x004fca0000400000 */
[----:B------:R1:W-:Y:S04]  /*1530*/  STG.E desc[UR8][R6.64], R15 ;  /* 0x0000000f06007986 */ /* 0x0003e8000c101908 */
[----:B------:R-:W2:Y:S01]  /*1540*/  LDG.E R13, desc[UR8][R8.64] ;  /* 0x00000008080d7981 */ /* 0x000ea2000c1e1900 */
[----:B------:R-:W-:Y:S02]  /*1550*/  IMAD.IADD R19, R17, 0x1, R10 ;  /* 0x0000000111137824 */ /* 0x000fe400078e020a */
[----:B--2---:R-:W-:Y:S02]  /*1560*/  FMUL R17, R13, R0 ;  /* 0x000000000d117220 */ /* 0x004fe40000400000 */
[----:B------:R-:W-:-:S03]  /*1570*/  IMAD.WIDE.U32 R12, R19, 0x4, R2 ;  /* 0x00000004130c7825 */ /* 0x000fc600078e0002 */
[----:B------:R1:W-:Y:S04]  /*1580*/  STG.E desc[UR8][R8.64], R17 ;  /* 0x0000001108007986 */ /* 0x0003e8000c101908 */
[----:B0-----:R-:W2:Y:S01]  /*1590*/  LDG.E R5, desc[UR8][R12.64] ;  /* 0x000000080c057981 */ /* 0x001ea2000c1e1900 */
[----:B------:R-:W-:-:S04]  /*15a0*/  IADD3 R11, PT, PT, R19, R10, RZ ;  /* 0x0000000a130b7210 */ /* 0x000fc80007ffe0ff */
[----:B------:R-:W-:Y:S01]  /*15b0*/  ISETP.GE.AND P0, PT, R11, UR4, PT ;  /* 0x000000040b007c0c */ /* 0x000fe2000bf06270 */
[----:B--2---:R-:W-:-:S05]  /*15c0*/  FMUL R5, R5, R0 ;  /* 0x0000000005057220 */ /* 0x004fca0000400000 */
[----:B------:R1:W-:Y:S07]  /*15d0*/  STG.E desc[UR8][R12.64], R5 ;  /* 0x000000050c007986 */ /* 0x0003ee000c101908 */
[----:B------:R-:W-:Y:S05]  /*15e0*/  @!P0 BRA `(.L_x_21) ;  /* 0xfffffffc00a88947 */ /* 0x000fea000383ffff */
[----:B------:R-:W-:Y:S05]  /*15f0*/  EXIT ;  /* 0x000000000000794d */ /* 0x000fea0003800000 */
        .weak           $__internal_0_$__cuda_sm20_rcp_rn_f32_slowpath
        .type           $__internal_0_$__cuda_sm20_rcp_rn_f32_slowpath,@function
        .size           $__internal_0_$__cuda_sm20_rcp_rn_f32_slowpath,(.L_x_26 - $__internal_0_$__cuda_sm20_rcp_rn_f32_slowpath)
$__internal_0_$__cuda_sm20_rcp_rn_f32_slowpath:
[----:B------:R-:W-:-:S05]  /*1600*/  IMAD.SHL.U32 R7, R0, 0x2, RZ ;  /* 0x0000000200077824 */ /* 0x000fca00078e00ff */
[----:B------:R-:W-:-:S04]  /*1610*/  SHF.R.U32.HI R7, RZ, 0x18, R7 ;  /* 0x00000018ff077819 */ /* 0x000fc80000011607 */
[----:B------:R-:W-:-:S13]  /*1620*/  ISETP.NE.U32.AND P0, PT, R7, RZ, PT ;  /* 0x000000ff0700720c */ /* 0x000fda0003f05070 */
[----:B------:R-:W-:Y:S05]  /*1630*/  @P0 BRA `(.L_x_22) ;  /* 0x00000000002c0947 */ /* 0x000fea0003800000 */
[----:B------:R-:W-:-:S04]  /*1640*/  SHF.L.U32 R7, R0, 0x1, RZ ;  /* 0x0000000100077819 */ /* 0x000fc800000006ff */
[----:B------:R-:W-:-:S13]  /*1650*/  ISETP.NE.AND P0, PT, R7, RZ, PT ;  /* 0x000000ff0700720c */ /* 0x000fda0003f05270 */
[----:B------:R2:W3:Y:S01]  /*1660*/  @!P0 MUFU.RCP R7, R0 ;  /* 0x0000000000078308 */ /* 0x0004e20000001000 */
[----:B------:R-:W-:Y:S05]  /*1670*/  @!P0 BRA `(.L_x_23) ;  /* 0x0000000000a48947 */ /* 0x000fea0003800000 */
[----:B------:R-:W-:-:S04]  /*1680*/  FFMA R8, R0, 1.84467440737095516160e+19, RZ ;  /* 0x5f80000000087823 */ /* 0x000fc800000000ff */
[----:B---3--:R-:W2:Y:S02]  /*1690*/  MUFU.RCP R7, R8 ;  /* 0x0000000800077308 */ /* 0x008ea40000001000 */
[----:B--2---:R-:W-:-:S04]  /*16a0*/  FFMA R0, R8, R7, -1 ;  /* 0xbf80000008007423 */ /* 0x004fc80000000007 */
[----:B------:R-:W-:-:S04]  /*16b0*/  FADD.FTZ R0, -R0, -RZ ;  /* 0x800000ff00007221 */ /* 0x000fc80000010100 */
[----:B------:R-:W-:-:S04]  /*16c0*/  FFMA R0, R7, R0, R7 ;  /* 0x0000000007007223 */ /* 0x000fc80000000007 */
[----:B------:R-:W-:Y:S01]  /*16d0*/  FFMA R7, R0, 1.84467440737095516160e+19, RZ ;  /* 0x5f80000000077823 */ /* 0x000fe200000000ff */
[----:B------:R-:W-:Y:S06]  /*16e0*/  BRA `(.L_x_23) ;  /* 0x0000000000887947 */ /* 0x000fec0003800000 */
.L_x_22:
[----:B------:R-:W-:-:S05]  /*16f0*/  VIADD R8, R7, 0xffffff03 ;  /* 0xffffff0307087836 */ /* 0x000fca0000000000 */
[----:B------:R-:W-:-:S13]  /*1700*/  ISETP.GT.U32.AND P0, PT, R8, 0x1, PT ;  /* 0x000000010800780c */ /* 0x000fda0003f04070 */
[----:B------:R-:W-:Y:S05]  /*1710*/  @P0 BRA `(.L_x_24) ;  /* 0x0000000000780947 */ /* 0x000fea0003800000 */
[----:B------:R-:W-:Y:S01]  /*1720*/  LOP3.LUT R9, R0, 0x7fffff, RZ, 0xc0, !PT ;  /* 0x007fffff00097812 */ /* 0x000fe200078ec0ff */
[----:B------:R-:W-:-:S03]  /*1730*/  HFMA2 R15, -RZ, RZ, 0, 1.78813934326171875e-07 ;  /* 0x00000003ff0f7431 */ /* 0x000fc600000001ff */
[----:B------:R-:W-:-:S04]  /*1740*/  LOP3.LUT R9, R9, 0x3f800000, RZ, 0xfc, !PT ;  /* 0x3f80000009097812 */ /* 0x000fc800078efcff */
[----:B------:R-:W0:Y:S01]  /*1750*/  MUFU.RCP R12, R9 ;  /* 0x00000009000c7308 */ /* 0x000e220000001000 */
[----:B------:R-:W-:Y:S01]  /*1760*/  SHF.L.U32 R16, R15, R8, RZ ;  /* 0x000000080f107219 */ /* 0x000fe200000006ff */
[----:B0-----:R-:W-:-:S04]  /*1770*/  FFMA R13, R9, R12, -1 ;  /* 0xbf800000090d7423 */ /* 0x001fc8000000000c */
[----:B------:R-:W-:-:S04]  /*1780*/  FADD.FTZ R13, -R13, -RZ ;  /* 0x800000ff0d0d7221 */ /* 0x000fc80000010100 */
[CCC-:B------:R-:W-:Y:S01]  /*1790*/  FFMA.RM R14, R12.reuse, R13.reuse, R12.reuse ;  /* 0x0000000d0c0e7223 */ /* 0x1c0fe2000000400c */
[----:B------:R-:W-:-:S04]  /*17a0*/  FFMA.RP R13, R12, R13, R12 ;  /* 0x0000000d0c0d7223 */ /* 0x000fc8000000800c */
[C---:B------:R-:W-:Y:S02]  /*17b0*/  LOP3.LUT R12, R14.reuse, 0x7fffff, RZ, 0xc0, !PT ;  /* 0x007fffff0e0c7812 */ /* 0x040fe400078ec0ff */
[----:B------:R-:W-:Y:S02]  /*17c0*/  FSETP.NEU.FTZ.AND P0, PT, R14, R13, PT ;  /* 0x0000000d0e00720b */ /* 0x000fe40003f1d000 */
[----:B------:R-:W-:Y:S02]  /*17d0*/  LOP3.LUT R13, R12, 0x800000, RZ, 0xfc, !PT ;  /* 0x008000000c0d7812 */ /* 0x000fe400078efcff */
[----:B------:R-:W-:Y:S02]  /*17e0*/  SEL R12, RZ, 0xffffffff, !P0 ;  /* 0xffffffffff0c7807 */ /* 0x000fe40004000000 */
[----:B------:R-:W-:-:S03]  /*17f0*/  LOP3.LUT R9, R16, R13, RZ, 0xc0, !PT ;  /* 0x0000000d10097212 */ /* 0x000fc600078ec0ff */
[----:B------:R-:W-:Y:S01]  /*1800*/  IMAD.MOV R12, RZ, RZ, -R12 ;  /* 0x000000ffff0c7224 */ /* 0x000fe200078e0a0c */
[----:B------:R-:W-:-:S04]  /*1810*/  SHF.R.U32.HI R9, RZ, R8, R9 ;  /* 0x00000008ff097219 */ /* 0x000fc80000011609 */
[----:B------:R-:W-:Y:S02]  /*1820*/  LOP3.LUT P1, RZ, R12, R8, R13, 0xf8, !PT ;  /* 0x000000080cff7212 */ /* 0x000fe4000782f80d */
[C---:B------:R-:W-:Y:S02]  /*1830*/  LOP3.LUT P0, RZ, R9.reuse, 0x1, RZ, 0xc0, !PT ;  /* 0x0000000109ff7812 */ /* 0x040fe4000780c0ff */
[----:B------:R-:W-:-:S04]  /*1840*/  LOP3.LUT P2, RZ, R9, 0x2, RZ, 0xc0, !PT ;  /* 0x0000000209ff7812 */ /* 0x000fc8000784c0ff */
[----:B------:R-:W-:Y:S02]  /*1850*/  PLOP3.LUT P0, PT, P0, P1, P2, 0xe0, 0x0 ;  /* 0x000000000000781c */ /* 0x000fe40000703c20 */
[----:B------:R-:W-:Y:S02]  /*1860*/  LOP3.LUT P1, RZ, R0, 0x7fffff, RZ, 0xc0, !PT ;  /* 0x007fffff00ff7812 */ /* 0x000fe4000782c0ff */
[----:B------:R-:W-:-:S04]  /*1870*/  SEL R8, RZ, 0x1, !P0 ;  /* 0x00000001ff087807 */ /* 0x000fc80004000000 */
[----:B------:R-:W-:-:S04]  /*1880*/  IADD3 R8, PT, PT, -R8, RZ, RZ ;  /* 0x000000ff08087210 */ /* 0x000fc80007ffe1ff */
[----:B------:R-:W-:Y:S01]  /*1890*/  ISETP.GE.AND P0, PT, R8, RZ, PT ;  /* 0x000000ff0800720c */ /* 0x000fe20003f06270 */
[----:B------:R-:W-:-:S05]  /*18a0*/  VIADD R8, R7, 0xffffff04 ;  /* 0xffffff0407087836 */ /* 0x000fca0000000000 */
[----:B------:R-:W-:-:S07]  /*18b0*/  SHF.R.U32.HI R7, RZ, R8, R13 ;  /* 0x00000008ff077219 */ /* 0x000fce000001160d */
[----:B------:R-:W-:-:S05]  /*18c0*/  @!P0 IADD3 R7, PT, PT, R7, 0x1, RZ ;  /* 0x0000000107078810 */ /* 0x000fca0007ffe0ff */
[----:B------:R-:W-:-:S05]  /*18d0*/  @!P1 IMAD.SHL.U32 R7, R7, 0x2, RZ ;  /* 0x0000000207079824 */ /* 0x000fca00078e00ff */
[----:B------:R-:W-:Y:S01]  /*18e0*/  LOP3.LUT R7, R7, 0x80000000, R0, 0xf8, !PT ;  /* 0x8000000007077812 */ /* 0x000fe200078ef800 */
[----:B------:R-:W-:Y:S06]  /*18f0*/  BRA `(.L_x_23) ;  /* 0x0000000000047947 */ /* 0x000fec0003800000 */
.L_x_24:
[----:B------:R0:W1:Y:S02]  /*1900*/  MUFU.RCP R7, R0 ;  /* 0x0000000000077308 */ /* 0x0000640000001000 */
.L_x_23:
[----:B0123--:R-:W-:Y:S02]  /*1910*/  MOV R0, R7 ;  /* 0x0000000700007202 */ /* 0x00ffe40000000f00 */
[----:B------:R-:W-:-:S04]  /*1920*/  MOV R7, 0x0 ;  /* 0x0000000000077802 */ /* 0x000fc80000000f00 */
[----:B------:R-:W-:Y:S05]  /*1930*/  RET.REL.NODEC R6 `(_Z25softmax_forward_kernel_v2PfPKfii) ;  /* 0xffffffe406b07950 */ /* 0x000fea0003c3ffff */
.L_x_25:
[----:B------:R-:W-:-:S00]  /*1940*/  BRA `(.L_x_25) ;  /* 0xfffffffc00fc7947 */ /* 0x000fc0000383ffff */
[----:B------:R-:W-:-:S00]  /*1950*/  NOP ;  /* 0x0000000000007918 */ /* 0x000fc00000000000 */
        /* <DEDUP_REMOVED lines=10> */
.L_x_26:


//--------------------- .nv.shared._Z25softmax_forward_kernel_v2PfPKfii --------------------------
	.section	.nv.shared._Z25softmax_forward_kernel_v2PfPKfii,"aw",@nobits
	.sectionflags	@""
	.align	16
	.zero		1024


//--------------------- .nv.shared.reserved.0     --------------------------
	.section	.nv.shared.reserved.0,"aw",@nobits
	.weak		__nv_reservedSMEM_offset_0_alias
	.size		__nv_reservedSMEM_offset_0_alias, 0, 64
	.other		__nv_reservedSMEM_offset_0_alias,@"STO_CUDA_RESERVED_SHARED STV_DEFAULT"
__nv_reservedSMEM_offset_0_alias:
	.zero		0
	.zero		64


//--------------------- .nv.constant0._Z25softmax_forward_kernel_v2PfPKfii --------------------------
	.section	.nv.constant0._Z25softmax_forward_kernel_v2PfPKfii,"a",@progbits
	.sectionflags	@""
	.align	4
.nv.constant0._Z25softmax_forward_kernel_v2PfPKfii:
	.zero		920


//--------------------- SYMBOLS --------------------------

	.type		.nv.reservedSmem.offset0,@object
	.size		.nv.reservedSmem.offset0,0x4
	.type		.nv.reservedSmem.cap,@object
	.size		.nv.reservedSmem.cap,0x4
